	.target	sm_103a

	.elftype	@"ET_EXEC"


//--------------------- .note.nv.tkinfo           --------------------------
	.section	.note.nv.tkinfo,"",@"SHT_NOTE"
	.sectionflags	@"SHF_NOTE_NV_TKINFO"
	.tkinfo
        /*0018*/ 	.word	0x00000002
        /*0030*/ 	.string	""
        /*0030*/ 	.string	"ptxas"
        /*0030*/ 	.string	"Cuda compilation tools, release 13.0, V13.0.88"
        /*0030*/ 	.string	"Build cuda_13.0.r13.0/compiler.36424714_0"
        /*0030*/ 	.string	"-arch sm_103a -m 64 "



//--------------------- .note.nv.cuinfo           --------------------------
	.section	.note.nv.cuinfo,"",@"SHT_NOTE"
	.sectionflags	@"SHF_NOTE_NV_CUINFO"
        /*0018*/ 	.short	0x0002
        /*001a*/ 	.short	0x0067
        /*001c*/ 	.short	0x0082
	.zero		2


//--------------------- .nv.info                  --------------------------
	.section	.nv.info,"",@"SHT_CUDA_INFO"
	.align	4


	//----- nvinfo : EIATTR_REGCOUNT
	.align		4
        /*0000*/ 	.byte	0x04, 0x2f
        /*0002*/ 	.short	(.L_12 - .L_11)
	.align		4
.L_11:
        /*0004*/ 	.word	index@(_ZN7cutlass13device_kernelIN5flash11enable_sm90INS1_16FlashAttnFwdSm90INS1_25CollectiveMainloopFwdSm90ILi2EN4cute5tupleIJNS5_1CILi1EEES8_S8_EEENS6_IJNS7_ILi192EEENS7_ILi128EEENS7_ILi64EEEEEELi64ENS_6half_tEfNS_4arch4Sm90ELb1ELb0ELb1ELb1ELb0ELb1ELb0ELb1ELb1ELb1ELb0ELb0EEENS1_21CollectiveEpilogueFwdINS6_IJSA_SC_SB_EEES9_SE_SG_Li384ELb1ELb1ELb0ELb0EEENS1_36VarlenDynamicPersistentTileSchedulerILi192ELi128ELi384ELi128ELb0ELb1ELb1ELb1ELb1ELb1EEEEEEEEEvNT_6ParamsE)
        /*0008*/ 	.word	0x00000004


	//----- nvinfo : EIATTR_FRAME_SIZE
	.align		4
.L_12:
        /*000c*/ 	.byte	0x04, 0x11
        /*000e*/ 	.short	(.L_14 - .L_13)
	.align		4
.L_13:
        /*0010*/ 	.word	index@(_ZN7cutlass13device_kernelIN5flash11enable_sm90INS1_16FlashAttnFwdSm90INS1_25CollectiveMainloopFwdSm90ILi2EN4cute5tupleIJNS5_1CILi1EEES8_S8_EEENS6_IJNS7_ILi192EEENS7_ILi128EEENS7_ILi64EEEEEELi64ENS_6half_tEfNS_4arch4Sm90ELb1ELb0ELb1ELb1ELb0ELb1ELb0ELb1ELb1ELb1ELb0ELb0EEENS1_21CollectiveEpilogueFwdINS6_IJSA_SC_SB_EEES9_SE_SG_Li384ELb1ELb1ELb0ELb0EEENS1_36VarlenDynamicPersistentTileSchedulerILi192ELi128ELi384ELi128ELb0ELb1ELb1ELb1ELb1ELb1EEEEEEEEEvNT_6ParamsE)
        /*0014*/ 	.word	0x00000000


	//----- nvinfo : EIATTR_REGCOUNT
	.align		4
.L_14:
        /*0018*/ 	.byte	0x04, 0x2f
        /*001a*/ 	.short	(.L_16 - .L_15)
	.align		4
.L_15:
        /*001c*/ 	.word	index@(_ZN7cutlass13device_kernelIN5flash11enable_sm90INS1_16FlashAttnFwdSm90INS1_25CollectiveMainloopFwdSm90ILi2EN4cute5tupleIJNS5_1CILi1EEES8_S8_EEENS6_IJNS7_ILi192EEENS7_ILi128EEENS7_ILi64EEEEEELi64ENS_6half_tEfNS_4arch4Sm90ELb1ELb0ELb1ELb1ELb0ELb0ELb0ELb1ELb1ELb1ELb0ELb0EEENS1_21CollectiveEpilogueFwdINS6_IJSA_SC_SB_EEES9_SE_SG_Li384ELb1ELb1ELb0ELb0EEENS1_36VarlenDynamicPersistentTileSchedulerILi192ELi128ELi384ELi128ELb0ELb1ELb1ELb1ELb1ELb1EEEEEEEEEvNT_6ParamsE)
        /*0020*/ 	.word	0x00000004


	//----- nvinfo : EIATTR_FRAME_SIZE
	.align		4
.L_16:
        /*0024*/ 	.byte	0x04, 0x11
        /*0026*/ 	.short	(.L_18 - .L_17)
	.align		4
.L_17:
        /*0028*/ 	.word	index@(_ZN7cutlass13device_kernelIN5flash11enable_sm90INS1_16FlashAttnFwdSm90INS1_25CollectiveMainloopFwdSm90ILi2EN4cute5tupleIJNS5_1CILi1EEES8_S8_EEENS6_IJNS7_ILi192EEENS7_ILi128EEENS7_ILi64EEEEEELi64ENS_6half_tEfNS_4arch4Sm90ELb1ELb0ELb1ELb1ELb0ELb0ELb0ELb1ELb1ELb1ELb0ELb0EEENS1_21CollectiveEpilogueFwdINS6_IJSA_SC_SB_EEES9_SE_SG_Li384ELb1ELb1ELb0ELb0EEENS1_36VarlenDynamicPersistentTileSchedulerILi192ELi128ELi384ELi128ELb0ELb1ELb1ELb1ELb1ELb1EEEEEEEEEvNT_6ParamsE)
        /*002c*/ 	.word	0x00000000


	//----- nvinfo : EIATTR_REGCOUNT
	.align		4
.L_18:
        /*0030*/ 	.byte	0x04, 0x2f
        /*0032*/ 	.short	(.L_20 - .L_19)
	.align		4
.L_19:
        /*0034*/ 	.word	index@(_ZN7cutlass13device_kernelIN5flash11enable_sm90INS1_16FlashAttnFwdSm90INS1_25CollectiveMainloopFwdSm90ILi2EN4cute5tupleIJNS5_1CILi1EEES8_S8_EEENS6_IJNS7_ILi192EEENS7_ILi128EEENS7_ILi64EEEEEELi64ENS_6half_tEfNS_4arch4Sm90ELb1ELb0ELb1ELb0ELb0ELb0ELb0ELb1ELb1ELb1ELb0ELb0EEENS1_21CollectiveEpilogueFwdINS6_IJSA_SC_SB_EEES9_SE_SG_Li384ELb0ELb1ELb0ELb0EEENS1_30DynamicPersistentTileSchedulerILi384ELi128ELb0ELb1ELb1EEEEEEEEEvNT_6ParamsE)
        /*0038*/ 	.word	0x00000004


	//----- nvinfo : EIATTR_FRAME_SIZE
	.align		4
.L_20:
        /*003c*/ 	.byte	0x04, 0x11
        /*003e*/ 	.short	(.L_22 - .L_21)
	.align		4
.L_21:
        /*0040*/ 	.word	index@(_ZN7cutlass13device_kernelIN5flash11enable_sm90INS1_16FlashAttnFwdSm90INS1_25CollectiveMainloopFwdSm90ILi2EN4cute5tupleIJNS5_1CILi1EEES8_S8_EEENS6_IJNS7_ILi192EEENS7_ILi128EEENS7_ILi64EEEEEELi64ENS_6half_tEfNS_4arch4Sm90ELb1ELb0ELb1ELb0ELb0ELb0ELb0ELb1ELb1ELb1ELb0ELb0EEENS1_21CollectiveEpilogueFwdINS6_IJSA_SC_SB_EEES9_SE_SG_Li384ELb0ELb1ELb0ELb0EEENS1_30DynamicPersistentTileSchedulerILi384ELi128ELb0ELb1ELb1EEEEEEEEEvNT_6ParamsE)
        /*0044*/ 	.word	0x00000000


	//----- nvinfo : EIATTR_REGCOUNT
	.align		4
.L_22:
        /*0048*/ 	.byte	0x04, 0x2f
        /*004a*/ 	.short	(.L_24 - .L_23)
	.align		4
.L_23:
        /*004c*/ 	.word	index@(_ZN7cutlass13device_kernelIN5flash11enable_sm90INS1_16FlashAttnFwdSm90INS1_25CollectiveMainloopFwdSm90ILi2EN4cute5tupleIJNS5_1CILi1EEES8_S8_EEENS6_IJNS7_ILi192EEENS7_ILi128EEENS7_ILi64EEEEEELi64ENS_6half_tEfNS_4arch4Sm90ELb0ELb1ELb1ELb1ELb0ELb1ELb0ELb1ELb1ELb1ELb0ELb0EEENS1_21CollectiveEpilogueFwdINS6_IJSA_SC_SB_EEES9_SE_SG_Li384ELb1ELb1ELb0ELb0EEENS1_36VarlenDynamicPersistentTileSchedulerILi192ELi128ELi384ELi128ELb0ELb1ELb1ELb1ELb0ELb1EEEEEEEEEvNT_6ParamsE)
        /*0050*/ 	.word	0x00000004


	//----- nvinfo : EIATTR_FRAME_SIZE
	.align		4
.L_24:
        /*0054*/ 	.byte	0x04, 0x11
        /*0056*/ 	.short	(.L_26 - .L_25)
	.align		4
.L_25:
        /*0058*/ 	.word	index@(_ZN7cutlass13device_kernelIN5flash11enable_sm90INS1_16FlashAttnFwdSm90INS1_25CollectiveMainloopFwdSm90ILi2EN4cute5tupleIJNS5_1CILi1EEES8_S8_EEENS6_IJNS7_ILi192EEENS7_ILi128EEENS7_ILi64EEEEEELi64ENS_6half_tEfNS_4arch4Sm90ELb0ELb1ELb1ELb1ELb0ELb1ELb0ELb1ELb1ELb1ELb0ELb0EEENS1_21CollectiveEpilogueFwdINS6_IJSA_SC_SB_EEES9_SE_SG_Li384ELb1ELb1ELb0ELb0EEENS1_36VarlenDynamicPersistentTileSchedulerILi192ELi128ELi384ELi128ELb0ELb1ELb1ELb1ELb0ELb1EEEEEEEEEvNT_6ParamsE)
        /*005c*/ 	.word	0x00000000


	//----- nvinfo : EIATTR_REGCOUNT
	.align		4
.L_26:
        /*0060*/ 	.byte	0x04, 0x2f
        /*0062*/ 	.short	(.L_28 - .L_27)
	.align		4
.L_27:
        /*0064*/ 	.word	index@(_ZN7cutlass13device_kernelIN5flash11enable_sm90INS1_16FlashAttnFwdSm90INS1_25CollectiveMainloopFwdSm90ILi2EN4cute5tupleIJNS5_1CILi1EEES8_S8_EEENS6_IJNS7_ILi192EEENS7_ILi128EEENS7_ILi64EEEEEELi64ENS_6half_tEfNS_4arch4Sm90ELb0ELb1ELb1ELb1ELb0ELb0ELb0ELb1ELb1ELb1ELb0ELb0EEENS1_21CollectiveEpilogueFwdINS6_IJSA_SC_SB_EEES9_SE_SG_Li384ELb1ELb1ELb0ELb0EEENS1_36VarlenDynamicPersistentTileSchedulerILi192ELi128ELi384ELi128ELb0ELb1ELb1ELb1ELb0ELb1EEEEEEEEEvNT_6ParamsE)
        /*0068*/ 	.word	0x00000004


	//----- nvinfo : EIATTR_FRAME_SIZE
	.align		4
.L_28:
        /*006c*/ 	.byte	0x04, 0x11
        /*006e*/ 	.short	(.L_30 - .L_29)
	.align		4
.L_29:
        /*0070*/ 	.word	index@(_ZN7cutlass13device_kernelIN5flash11enable_sm90INS1_16FlashAttnFwdSm90INS1_25CollectiveMainloopFwdSm90ILi2EN4cute5tupleIJNS5_1CILi1EEES8_S8_EEENS6_IJNS7_ILi192EEENS7_ILi128EEENS7_ILi64EEEEEELi64ENS_6half_tEfNS_4arch4Sm90ELb0ELb1ELb1ELb1ELb0ELb0ELb0ELb1ELb1ELb1ELb0ELb0EEENS1_21CollectiveEpilogueFwdINS6_IJSA_SC_SB_EEES9_SE_SG_Li384ELb1ELb1ELb0ELb0EEENS1_36VarlenDynamicPersistentTileSchedulerILi192ELi128ELi384ELi128ELb0ELb1ELb1ELb1ELb0ELb1EEEEEEEEEvNT_6ParamsE)
        /*0074*/ 	.word	0x00000000


	//----- nvinfo : EIATTR_REGCOUNT
	.align		4
.L_30:
        /*0078*/ 	.byte	0x04, 0x2f
        /*007a*/ 	.short	(.L_32 - .L_31)
	.align		4
.L_31:
        /*007c*/ 	.word	index@(_ZN7cutlass13device_kernelIN5flash11enable_sm90INS1_16FlashAttnFwdSm90INS1_25CollectiveMainloopFwdSm90ILi2EN4cute5tupleIJNS5_1CILi1EEES8_S8_EEENS6_IJNS7_ILi192EEENS7_ILi128EEENS7_ILi64EEEEEELi64ENS_6half_tEfNS_4arch4Sm90ELb0ELb1ELb1ELb0ELb0ELb0ELb0ELb1ELb1ELb1ELb0ELb0EEENS1_21CollectiveEpilogueFwdINS6_IJSA_SC_SB_EEES9_SE_SG_Li384ELb0ELb1ELb0ELb0EEENS1_30DynamicPersistentTileSchedulerILi384ELi128ELb0ELb1ELb1EEEEEEEEEvNT_6ParamsE)
        /*0080*/ 	.word	0x00000004


	//----- nvinfo : EIATTR_FRAME_SIZE
	.align		4
.L_32:
        /*0084*/ 	.byte	0x04, 0x11
        /*0086*/ 	.short	(.L_34 - .L_33)
	.align		4
.L_33:
        /*0088*/ 	.word	index@(_ZN7cutlass13device_kernelIN5flash11enable_sm90INS1_16FlashAttnFwdSm90INS1_25CollectiveMainloopFwdSm90ILi2EN4cute5tupleIJNS5_1CILi1EEES8_S8_EEENS6_IJNS7_ILi192EEENS7_ILi128EEENS7_ILi64EEEEEELi64ENS_6half_tEfNS_4arch4Sm90ELb0ELb1ELb1ELb0ELb0ELb0ELb0ELb1ELb1ELb1ELb0ELb0EEENS1_21CollectiveEpilogueFwdINS6_IJSA_SC_SB_EEES9_SE_SG_Li384ELb0ELb1ELb0ELb0EEENS1_30DynamicPersistentTileSchedulerILi384ELi128ELb0ELb1ELb1EEEEEEEEEvNT_6ParamsE)
        /*008c*/ 	.word	0x00000000


	//----- nvinfo : EIATTR_REGCOUNT
	.align		4
.L_34:
        /*0090*/ 	.byte	0x04, 0x2f
        /*0092*/ 	.short	(.L_36 - .L_35)
	.align		4
.L_35:
        /*0094*/ 	.word	index@(_ZN7cutlass13device_kernelIN5flash11enable_sm90INS1_16FlashAttnFwdSm90INS1_25CollectiveMainloopFwdSm90ILi2EN4cute5tupleIJNS5_1CILi1EEES8_S8_EEENS6_IJNS7_ILi192EEESA_NS7_ILi64EEEEEELi64ENS_6half_tEfNS_4arch4Sm90ELb0ELb0ELb1ELb1ELb0ELb1ELb0ELb0ELb1ELb1ELb0ELb0EEENS1_21CollectiveEpilogueFwdINS6_IJSA_SB_SA_EEES9_SD_SF_Li384ELb1ELb1ELb0ELb0EEENS1_36VarlenDynamicPersistentTileSchedulerILi192ELi192ELi384ELi128ELb0ELb1ELb1ELb0ELb1ELb1EEEEEEEEEvNT_6ParamsE)
        /*0098*/ 	.word	0x00000004


	//----- nvinfo : EIATTR_FRAME_SIZE
	.align		4
.L_36:
        /*009c*/ 	.byte	0x04, 0x11
        /*009e*/ 	.short	(.L_38 - .L_37)
	.align		4
.L_37:
        /*00a0*/ 	.word	index@(_ZN7cutlass13device_kernelIN5flash11enable_sm90INS1_16FlashAttnFwdSm90INS1_25CollectiveMainloopFwdSm90ILi2EN4cute5tupleIJNS5_1CILi1EEES8_S8_EEENS6_IJNS7_ILi192EEESA_NS7_ILi64EEEEEELi64ENS_6half_tEfNS_4arch4Sm90ELb0ELb0ELb1ELb1ELb0ELb1ELb0ELb0ELb1ELb1ELb0ELb0EEENS1_21CollectiveEpilogueFwdINS6_IJSA_SB_SA_EEES9_SD_SF_Li384ELb1ELb1ELb0ELb0EEENS1_36VarlenDynamicPersistentTileSchedulerILi192ELi192ELi384ELi128ELb0ELb1ELb1ELb0ELb1ELb1EEEEEEEEEvNT_6ParamsE)
        /*00a4*/ 	.word	0x00000000


	//----- nvinfo : EIATTR_REGCOUNT
	.align		4
.L_38:
        /*00a8*/ 	.byte	0x04, 0x2f
        /*00aa*/ 	.short	(.L_40 - .L_39)
	.align		4
.L_39:
        /*00ac*/ 	.word	index@(_ZN7cutlass13device_kernelIN5flash11enable_sm90INS1_16FlashAttnFwdSm90INS1_25CollectiveMainloopFwdSm90ILi2EN4cute5tupleIJNS5_1CILi1EEES8_S8_EEENS6_IJNS7_ILi192EEESA_NS7_ILi64EEEEEELi64ENS_6half_tEfNS_4arch4Sm90ELb0ELb0ELb1ELb1ELb0ELb0ELb0ELb0ELb1ELb1ELb0ELb0EEENS1_21CollectiveEpilogueFwdINS6_IJSA_SB_SA_EEES9_SD_SF_Li384ELb1ELb1ELb0ELb0EEENS1_36VarlenDynamicPersistentTileSchedulerILi192ELi192ELi384ELi128ELb0ELb1ELb1ELb0ELb1ELb1EEEEEEEEEvNT_6ParamsE)
        /*00b0*/ 	.word	0x00000004


	//----- nvinfo : EIATTR_FRAME_SIZE
	.align		4
.L_40:
        /*00b4*/ 	.byte	0x04, 0x11
        /*00b6*/ 	.short	(.L_42 - .L_41)
	.align		4
.L_41:
        /*00b8*/ 	.word	index@(_ZN7cutlass13device_kernelIN5flash11enable_sm90INS1_16FlashAttnFwdSm90INS1_25CollectiveMainloopFwdSm90ILi2EN4cute5tupleIJNS5_1CILi1EEES8_S8_EEENS6_IJNS7_ILi192EEESA_NS7_ILi64EEEEEELi64ENS_6half_tEfNS_4arch4Sm90ELb0ELb0ELb1ELb1ELb0ELb0ELb0ELb0ELb1ELb1ELb0ELb0EEENS1_21CollectiveEpilogueFwdINS6_IJSA_SB_SA_EEES9_SD_SF_Li384ELb1ELb1ELb0ELb0EEENS1_36VarlenDynamicPersistentTileSchedulerILi192ELi192ELi384ELi128ELb0ELb1ELb1ELb0ELb1ELb1EEEEEEEEEvNT_6ParamsE)
        /*00bc*/ 	.word	0x00000000


	//----- nvinfo : EIATTR_REGCOUNT
	.align		4
.L_42:
        /*00c0*/ 	.byte	0x04, 0x2f
        /*00c2*/ 	.short	(.L_44 - .L_43)
	.align		4
.L_43:
        /*00c4*/ 	.word	index@(_ZN7cutlass13device_kernelIN5flash11enable_sm90INS1_16FlashAttnFwdSm90INS1_25CollectiveMainloopFwdSm90ILi2EN4cute5tupleIJNS5_1CILi1EEES8_S8_EEENS6_IJNS7_ILi192EEESA_NS7_ILi64EEEEEELi64ENS_6half_tEfNS_4arch4Sm90ELb0ELb0ELb1ELb0ELb0ELb0ELb0ELb0ELb1ELb1ELb0ELb0EEENS1_21CollectiveEpilogueFwdINS6_IJSA_SB_SA_EEES9_SD_SF_Li384ELb0ELb1ELb0ELb0EEENS1_29StaticPersistentTileSchedulerILb0EEEEEEEEEvNT_6ParamsE)
        /*00c8*/ 	.word	0x00000004


	//----- nvinfo : EIATTR_FRAME_SIZE
	.align		4
.L_44:
        /*00cc*/ 	.byte	0x04, 0x11
        /*00ce*/ 	.short	(.L_46 - .L_45)
	.align		4
.L_45:
        /*00d0*/ 	.word	index@(_ZN7cutlass13device_kernelIN5flash11enable_sm90INS1_16FlashAttnFwdSm90INS1_25CollectiveMainloopFwdSm90ILi2EN4cute5tupleIJNS5_1CILi1EEES8_S8_EEENS6_IJNS7_ILi192EEESA_NS7_ILi64EEEEEELi64ENS_6half_tEfNS_4arch4Sm90ELb0ELb0ELb1ELb0ELb0ELb0ELb0ELb0ELb1ELb1ELb0ELb0EEENS1_21CollectiveEpilogueFwdINS6_IJSA_SB_SA_EEES9_SD_SF_Li384ELb0ELb1ELb0ELb0EEENS1_29StaticPersistentTileSchedulerILb0EEEEEEEEEvNT_6ParamsE)
        /*00d4*/ 	.word	0x00000000


	//----- nvinfo : EIATTR_MIN_STACK_SIZE
	.align		4
.L_46:
        /*00d8*/ 	.byte	0x04, 0x12
        /*00da*/ 	.short	(.L_48 - .L_47)
	.align		4
.L_47:
        /*00dc*/ 	.word	index@(_ZN7cutlass13device_kernelIN5flash11enable_sm90INS1_16FlashAttnFwdSm90INS1_25CollectiveMainloopFwdSm90ILi2EN4cute5tupleIJNS5_1CILi1EEES8_S8_EEENS6_IJNS7_ILi192EEESA_NS7_ILi64EEEEEELi64ENS_6half_tEfNS_4arch4Sm90ELb0ELb0ELb1ELb0ELb0ELb0ELb0ELb0ELb1ELb1ELb0ELb0EEENS1_21CollectiveEpilogueFwdINS6_IJSA_SB_SA_EEES9_SD_SF_Li384ELb0ELb1ELb0ELb0EEENS1_29StaticPersistentTileSchedulerILb0EEEEEEEEEvNT_6ParamsE)
        /*00e0*/ 	.word	0x00000000


	//----- nvinfo : EIATTR_MIN_STACK_SIZE
	.align		4
.L_48:
        /*00e4*/ 	.byte	0x04, 0x12
        /*00e6*/ 	.short	(.L_50 - .L_49)
	.align		4
.L_49:
        /*00e8*/ 	.word	index@(_ZN7cutlass13device_kernelIN5flash11enable_sm90INS1_16FlashAttnFwdSm90INS1_25CollectiveMainloopFwdSm90ILi2EN4cute5tupleIJNS5_1CILi1EEES8_S8_EEENS6_IJNS7_ILi192EEESA_NS7_ILi64EEEEEELi64ENS_6half_tEfNS_4arch4Sm90ELb0ELb0ELb1ELb1ELb0ELb0ELb0ELb0ELb1ELb1ELb0ELb0EEENS1_21CollectiveEpilogueFwdINS6_IJSA_SB_SA_EEES9_SD_SF_Li384ELb1ELb1ELb0ELb0EEENS1_36VarlenDynamicPersistentTileSchedulerILi192ELi192ELi384ELi128ELb0ELb1ELb1ELb0ELb1ELb1EEEEEEEEEvNT_6ParamsE)
        /*00ec*/ 	.word	0x00000000


	//----- nvinfo : EIATTR_MIN_STACK_SIZE
	.align		4
.L_50:
        /*00f0*/ 	.byte	0x04, 0x12
        /*00f2*/ 	.short	(.L_52 - .L_51)
	.align		4
.L_51:
        /*00f4*/ 	.word	index@(_ZN7cutlass13device_kernelIN5flash11enable_sm90INS1_16FlashAttnFwdSm90INS1_25CollectiveMainloopFwdSm90ILi2EN4cute5tupleIJNS5_1CILi1EEES8_S8_EEENS6_IJNS7_ILi192EEESA_NS7_ILi64EEEEEELi64ENS_6half_tEfNS_4arch4Sm90ELb0ELb0ELb1ELb1ELb0ELb1ELb0ELb0ELb1ELb1ELb0ELb0EEENS1_21CollectiveEpilogueFwdINS6_IJSA_SB_SA_EEES9_SD_SF_Li384ELb1ELb1ELb0ELb0EEENS1_36VarlenDynamicPersistentTileSchedulerILi192ELi192ELi384ELi128ELb0ELb1ELb1ELb0ELb1ELb1EEEEEEEEEvNT_6ParamsE)
        /*00f8*/ 	.word	0x00000000


	//----- nvinfo : EIATTR_MIN_STACK_SIZE
	.align		4
.L_52:
        /*00fc*/ 	.byte	0x04, 0x12
        /*00fe*/ 	.short	(.L_54 - .L_53)
	.align		4
.L_53:
        /*0100*/ 	.word	index@(_ZN7cutlass13device_kernelIN5flash11enable_sm90INS1_16FlashAttnFwdSm90INS1_25CollectiveMainloopFwdSm90ILi2EN4cute5tupleIJNS5_1CILi1EEES8_S8_EEENS6_IJNS7_ILi192EEENS7_ILi128EEENS7_ILi64EEEEEELi64ENS_6half_tEfNS_4arch4Sm90ELb0ELb1ELb1ELb0ELb0ELb0ELb0ELb1ELb1ELb1ELb0ELb0EEENS1_21CollectiveEpilogueFwdINS6_IJSA_SC_SB_EEES9_SE_SG_Li384ELb0ELb1ELb0ELb0EEENS1_30DynamicPersistentTileSchedulerILi384ELi128ELb0ELb1ELb1EEEEEEEEEvNT_6ParamsE)
        /*0104*/ 	.word	0x00000000


	//----- nvinfo : EIATTR_MIN_STACK_SIZE
	.align		4
.L_54:
        /*0108*/ 	.byte	0x04, 0x12
        /*010a*/ 	.short	(.L_56 - .L_55)
	.align		4
.L_55:
        /*010c*/ 	.word	index@(_ZN7cutlass13device_kernelIN5flash11enable_sm90INS1_16FlashAttnFwdSm90INS1_25CollectiveMainloopFwdSm90ILi2EN4cute5tupleIJNS5_1CILi1EEES8_S8_EEENS6_IJNS7_ILi192EEENS7_ILi128EEENS7_ILi64EEEEEELi64ENS_6half_tEfNS_4arch4Sm90ELb0ELb1ELb1ELb1ELb0ELb0ELb0ELb1ELb1ELb1ELb0ELb0EEENS1_21CollectiveEpilogueFwdINS6_IJSA_SC_SB_EEES9_SE_SG_Li384ELb1ELb1ELb0ELb0EEENS1_36VarlenDynamicPersistentTileSchedulerILi192ELi128ELi384ELi128ELb0ELb1ELb1ELb1ELb0ELb1EEEEEEEEEvNT_6ParamsE)
        /*0110*/ 	.word	0x00000000


	//----- nvinfo : EIATTR_MIN_STACK_SIZE
	.align		4
.L_56:
        /*0114*/ 	.byte	0x04, 0x12
        /*0116*/ 	.short	(.L_58 - .L_57)
	.align		4
.L_57:
        /*0118*/ 	.word	index@(_ZN7cutlass13device_kernelIN5flash11enable_sm90INS1_16FlashAttnFwdSm90INS1_25CollectiveMainloopFwdSm90ILi2EN4cute5tupleIJNS5_1CILi1EEES8_S8_EEENS6_IJNS7_ILi192EEENS7_ILi128EEENS7_ILi64EEEEEELi64ENS_6half_tEfNS_4arch4Sm90ELb0ELb1ELb1ELb1ELb0ELb1ELb0ELb1ELb1ELb1ELb0ELb0EEENS1_21CollectiveEpilogueFwdINS6_IJSA_SC_SB_EEES9_SE_SG_Li384ELb1ELb1ELb0ELb0EEENS1_36VarlenDynamicPersistentTileSchedulerILi192ELi128ELi384ELi128ELb0ELb1ELb1ELb1ELb0ELb1EEEEEEEEEvNT_6ParamsE)
        /*011c*/ 	.word	0x00000000


	//----- nvinfo : EIATTR_MIN_STACK_SIZE
	.align		4
.L_58:
        /*0120*/ 	.byte	0x04, 0x12
        /*0122*/ 	.short	(.L_60 - .L_59)
	.align		4
.L_59:
        /*0124*/ 	.word	index@(_ZN7cutlass13device_kernelIN5flash11enable_sm90INS1_16FlashAttnFwdSm90INS1_25CollectiveMainloopFwdSm90ILi2EN4cute5tupleIJNS5_1CILi1EEES8_S8_EEENS6_IJNS7_ILi192EEENS7_ILi128EEENS7_ILi64EEEEEELi64ENS_6half_tEfNS_4arch4Sm90ELb1ELb0ELb1ELb0ELb0ELb0ELb0ELb1ELb1ELb1ELb0ELb0EEENS1_21CollectiveEpilogueFwdINS6_IJSA_SC_SB_EEES9_SE_SG_Li384ELb0ELb1ELb0ELb0EEENS1_30DynamicPersistentTileSchedulerILi384ELi128ELb0ELb1ELb1EEEEEEEEEvNT_6ParamsE)
        /*0128*/ 	.word	0x00000000


	//----- nvinfo : EIATTR_MIN_STACK_SIZE
	.align		4
.L_60:
        /*012c*/ 	.byte	0x04, 0x12
        /*012e*/ 	.short	(.L_62 - .L_61)
	.align		4
.L_61:
        /*0130*/ 	.word	index@(_ZN7cutlass13device_kernelIN5flash11enable_sm90INS1_16FlashAttnFwdSm90INS1_25CollectiveMainloopFwdSm90ILi2EN4cute5tupleIJNS5_1CILi1EEES8_S8_EEENS6_IJNS7_ILi192EEENS7_ILi128EEENS7_ILi64EEEEEELi64ENS_6half_tEfNS_4arch4Sm90ELb1ELb0ELb1ELb1ELb0ELb0ELb0ELb1ELb1ELb1ELb0ELb0EEENS1_21CollectiveEpilogueFwdINS6_IJSA_SC_SB_EEES9_SE_SG_Li384ELb1ELb1ELb0ELb0EEENS1_36VarlenDynamicPersistentTileSchedulerILi192ELi128ELi384ELi128ELb0ELb1ELb1ELb1ELb1ELb1EEEEEEEEEvNT_6ParamsE)
        /*0134*/ 	.word	0x00000000


	//----- nvinfo : EIATTR_MIN_STACK_SIZE
	.align		4
.L_62:
        /*0138*/ 	.byte	0x04, 0x12
        /*013a*/ 	.short	(.L_64 - .L_63)
	.align		4
.L_63:
        /*013c*/ 	.word	index@(_ZN7cutlass13device_kernelIN5flash11enable_sm90INS1_16FlashAttnFwdSm90INS1_25CollectiveMainloopFwdSm90ILi2EN4cute5tupleIJNS5_1CILi1EEES8_S8_EEENS6_IJNS7_ILi192EEENS7_ILi128EEENS7_ILi64EEEEEELi64ENS_6half_tEfNS_4arch4Sm90ELb1ELb0ELb1ELb1ELb0ELb1ELb0ELb1ELb1ELb1ELb0ELb0EEENS1_21CollectiveEpilogueFwdINS6_IJSA_SC_SB_EEES9_SE_SG_Li384ELb1ELb1ELb0ELb0EEENS1_36VarlenDynamicPersistentTileSchedulerILi192ELi128ELi384ELi128ELb0ELb1ELb1ELb1ELb1ELb1EEEEEEEEEvNT_6ParamsE)
        /*0140*/ 	.word	0x00000000
.L_64:


//--------------------- .nv.compat                --------------------------
	.section	.nv.compat,"",@"SHT_CUDA_COMPAT_INFO"
	.align	4
        /*0000*/ 	.byte	0x02, 0x09, 0x01, 0x00, 0x02, 0x02, 0x01, 0x00, 0x02, 0x05, 0x05, 0x00, 0x03, 0x07, 0x01, 0x01
        /*0010*/ 	.byte	0x02, 0x03, 0x00, 0x00, 0x02, 0x06, 0x01, 0x00, 0x04, 0x0b, 0x08, 0x00, 0x00, 0x00, 0x00, 0x00
        /*0020*/ 	.byte	0x00, 0x00, 0x00, 0x00


//--------------------- .nv.info._ZN7cutlass13device_kernelIN5flash11enable_sm90INS1_16FlashAttnFwdSm90INS1_25CollectiveMainloopFwdSm90ILi2EN4cute5tupleIJNS5_1CILi1EEES8_S8_EEENS6_IJNS7_ILi192EEESA_NS7_ILi64EEEEEELi64ENS_6half_tEfNS_4arch4Sm90ELb0ELb0ELb1ELb0ELb0ELb0ELb0ELb0ELb1ELb1ELb0ELb0EEENS1_21CollectiveEpilogueFwdINS6_IJSA_SB_SA_EEES9_SD_SF_Li384ELb0ELb1ELb0ELb0EEENS1_29StaticPersistentTileSchedulerILb0EEEEEEEEEvNT_6ParamsE --------------------------
	.section	.nv.info._ZN7cutlass13device_kernelIN5flash11enable_sm90INS1_16FlashAttnFwdSm90INS1_25CollectiveMainloopFwdSm90ILi2EN4cute5tupleIJNS5_1CILi1EEES8_S8_EEENS6_IJNS7_ILi192EEESA_NS7_ILi64EEEEEELi64ENS_6half_tEfNS_4arch4Sm90ELb0ELb0ELb1ELb0ELb0ELb0ELb0ELb0ELb1ELb1ELb0ELb0EEENS1_21CollectiveEpilogueFwdINS6_IJSA_SB_SA_EEES9_SD_SF_Li384ELb0ELb1ELb0ELb0EEENS1_29StaticPersistentTileSchedulerILb0EEEEEEEEEvNT_6ParamsE,"",@"SHT_CUDA_INFO"
	.sectionflags	@""
	.align	4


	//----- nvinfo : EIATTR_CUDA_API_VERSION
	.align		4
        /*0000*/ 	.byte	0x04, 0x37
        /*0002*/ 	.short	(.L_66 - .L_65)
.L_65:
        /*0004*/ 	.word	0x00000082


	//----- nvinfo : EIATTR_KPARAM_INFO
	.align		4
.L_66:
        /*0008*/ 	.byte	0x04, 0x17
        /*000a*/ 	.short	(.L_68 - .L_67)
.L_67:
        /*000c*/ 	.word	0x00000000
        /*0010*/ 	.short	0x0000
        /*0012*/ 	.short	0x0000
        /*0014*/ 	.byte	0x00, 0xf0, 0x01, 0x28


	//----- nvinfo : EIATTR_SPARSE_MMA_MASK
	.align		4
.L_68:
        /*0018*/ 	.byte	0x03, 0x50
        /*001a*/ 	.short	0x0000


	//----- nvinfo : EIATTR_MAXREG_COUNT
	.align		4
        /*001c*/ 	.byte	0x03, 0x1b
        /*001e*/ 	.short	0x0080


	//----- nvinfo : EIATTR_MERCURY_ISA_VERSION
	.align		4
        /*0020*/ 	.byte	0x03, 0x5f
        /*0022*/ 	.short	0x0101


	//----- nvinfo : EIATTR_VRC_CTA_INIT_COUNT
	.align		4
        /*0024*/ 	.byte	0x02, 0x4a
	.zero		1
	.zero		1


	//----- nvinfo : EIATTR_EXIT_INSTR_OFFSETS
	.align		4
        /*0028*/ 	.byte	0x04, 0x1c
        /*002a*/ 	.short	(.L_70 - .L_69)


	//   ....[0]....
.L_69:
        /*002c*/ 	.word	0x00000010


	//----- nvinfo : EIATTR_MAX_THREADS
	.align		4
.L_70:
        /*0030*/ 	.byte	0x04, 0x05
        /*0032*/ 	.short	(.L_72 - .L_71)
.L_71:
        /*0034*/ 	.word	0x00000200
        /*0038*/ 	.word	0x00000001
        /*003c*/ 	.word	0x00000001


	//----- nvinfo : EIATTR_CBANK_PARAM_SIZE
	.align		4
.L_72:
        /*0040*/ 	.byte	0x03, 0x19
        /*0042*/ 	.short	0x0a00


	//----- nvinfo : EIATTR_PARAM_CBANK
	.align		4
        /*0044*/ 	.byte	0x04, 0x0a
        /*0046*/ 	.short	(.L_74 - .L_73)
	.align		4
.L_73:
        /*0048*/ 	.word	index@(.nv.constant0._ZN7cutlass13device_kernelIN5flash11enable_sm90INS1_16FlashAttnFwdSm90INS1_25CollectiveMainloopFwdSm90ILi2EN4cute5tupleIJNS5_1CILi1EEES8_S8_EEENS6_IJNS7_ILi192EEESA_NS7_ILi64EEEEEELi64ENS_6half_tEfNS_4arch4Sm90ELb0ELb0ELb1ELb0ELb0ELb0ELb0ELb0ELb1ELb1ELb0ELb0EEENS1_21CollectiveEpilogueFwdINS6_IJSA_SB_SA_EEES9_SD_SF_Li384ELb0ELb1ELb0ELb0EEENS1_29StaticPersistentTileSchedulerILb0EEEEEEEEEvNT_6ParamsE)
        /*004c*/ 	.short	0x0380
        /*004e*/ 	.short	0x0a00


	//----- nvinfo : EIATTR_SW_WAR
	.align		4
.L_74:
        /*0050*/ 	.byte	0x04, 0x36
        /*0052*/ 	.short	(.L_76 - .L_75)
.L_75:
        /*0054*/ 	.word	0x00000008
.L_76:


//--------------------- .nv.info._ZN7cutlass13device_kernelIN5flash11enable_sm90INS1_16FlashAttnFwdSm90INS1_25CollectiveMainloopFwdSm90ILi2EN4cute5tupleIJNS5_1CILi1EEES8_S8_EEENS6_IJNS7_ILi192EEESA_NS7_ILi64EEEEEELi64ENS_6half_tEfNS_4arch4Sm90ELb0ELb0ELb1ELb1ELb0ELb0ELb0ELb0ELb1ELb1ELb0ELb0EEENS1_21CollectiveEpilogueFwdINS6_IJSA_SB_SA_EEES9_SD_SF_Li384ELb1ELb1ELb0ELb0EEENS1_36VarlenDynamicPersistentTileSchedulerILi192ELi192ELi384ELi128ELb0ELb1ELb1ELb0ELb1ELb1EEEEEEEEEvNT_6ParamsE --------------------------
	.section	.nv.info._ZN7cutlass13device_kernelIN5flash11enable_sm90INS1_16FlashAttnFwdSm90INS1_25CollectiveMainloopFwdSm90ILi2EN4cute5tupleIJNS5_1CILi1EEES8_S8_EEENS6_IJNS7_ILi192EEESA_NS7_ILi64EEEEEELi64ENS_6half_tEfNS_4arch4Sm90ELb0ELb0ELb1ELb1ELb0ELb0ELb0ELb0ELb1ELb1ELb0ELb0EEENS1_21CollectiveEpilogueFwdINS6_IJSA_SB_SA_EEES9_SD_SF_Li384ELb1ELb1ELb0ELb0EEENS1_36VarlenDynamicPersistentTileSchedulerILi192ELi192ELi384ELi128ELb0ELb1ELb1ELb0ELb1ELb1EEEEEEEEEvNT_6ParamsE,"",@"SHT_CUDA_INFO"
	.sectionflags	@""
	.align	4


	//----- nvinfo : EIATTR_CUDA_API_VERSION
	.align		4
        /*0000*/ 	.byte	0x04, 0x37
        /*0002*/ 	.short	(.L_78 - .L_77)
.L_77:
        /*0004*/ 	.word	0x00000082


	//----- nvinfo : EIATTR_KPARAM_INFO
	.align		4
.L_78:
        /*0008*/ 	.byte	0x04, 0x17
        /*000a*/ 	.short	(.L_80 - .L_79)
.L_79:
        /*000c*/ 	.word	0x00000000
        /*0010*/ 	.short	0x0000
        /*0012*/ 	.short	0x0000
        /*0014*/ 	.byte	0x00, 0xf0, 0x01, 0x2a


	//----- nvinfo : EIATTR_SPARSE_MMA_MASK
	.align		4
.L_80:
        /*0018*/ 	.byte	0x03, 0x50
        /*001a*/ 	.short	0x0000


	//----- nvinfo : EIATTR_MAXREG_COUNT
	.align		4
        /*001c*/ 	.byte	0x03, 0x1b
        /*001e*/ 	.short	0x0080


	//----- nvinfo : EIATTR_MERCURY_ISA_VERSION
	.align		4
        /*0020*/ 	.byte	0x03, 0x5f
        /*0022*/ 	.short	0x0101


	//----- nvinfo : EIATTR_VRC_CTA_INIT_COUNT
	.align		4
        /*0024*/ 	.byte	0x02, 0x4a
	.zero		1
	.zero		1


	//----- nvinfo : EIATTR_EXIT_INSTR_OFFSETS
	.align		4
        /*0028*/ 	.byte	0x04, 0x1c
        /*002a*/ 	.short	(.L_82 - .L_81)


	//   ....[0]....
.L_81:
        /*002c*/ 	.word	0x00000010


	//----- nvinfo : EIATTR_MAX_THREADS
	.align		4
.L_82:
        /*0030*/ 	.byte	0x04, 0x05
        /*0032*/ 	.short	(.L_84 - .L_83)
.L_83:
        /*0034*/ 	.word	0x00000200
        /*0038*/ 	.word	0x00000001
        /*003c*/ 	.word	0x00000001


	//----- nvinfo : EIATTR_CBANK_PARAM_SIZE
	.align		4
.L_84:
        /*0040*/ 	.byte	0x03, 0x19
        /*0042*/ 	.short	0x0a80


	//----- nvinfo : EIATTR_PARAM_CBANK
	.align		4
        /*0044*/ 	.byte	0x04, 0x0a
        /*0046*/ 	.short	(.L_86 - .L_85)
	.align		4
.L_85:
        /*0048*/ 	.word	index@(.nv.constant0._ZN7cutlass13device_kernelIN5flash11enable_sm90INS1_16FlashAttnFwdSm90INS1_25CollectiveMainloopFwdSm90ILi2EN4cute5tupleIJNS5_1CILi1EEES8_S8_EEENS6_IJNS7_ILi192EEESA_NS7_ILi64EEEEEELi64ENS_6half_tEfNS_4arch4Sm90ELb0ELb0ELb1ELb1ELb0ELb0ELb0ELb0ELb1ELb1ELb0ELb0EEENS1_21CollectiveEpilogueFwdINS6_IJSA_SB_SA_EEES9_SD_SF_Li384ELb1ELb1ELb0ELb0EEENS1_36VarlenDynamicPersistentTileSchedulerILi192ELi192ELi384ELi128ELb0ELb1ELb1ELb0ELb1ELb1EEEEEEEEEvNT_6ParamsE)
        /*004c*/ 	.short	0x0380
        /*004e*/ 	.short	0x0a80


	//----- nvinfo : EIATTR_SW_WAR
	.align		4
.L_86:
        /*0050*/ 	.byte	0x04, 0x36
        /*0052*/ 	.short	(.L_88 - .L_87)
.L_87:
        /*0054*/ 	.word	0x00000008
.L_88:


//--------------------- .nv.info._ZN7cutlass13device_kernelIN5flash11enable_sm90INS1_16FlashAttnFwdSm90INS1_25CollectiveMainloopFwdSm90ILi2EN4cute5tupleIJNS5_1CILi1EEES8_S8_EEENS6_IJNS7_ILi192EEESA_NS7_ILi64EEEEEELi64ENS_6half_tEfNS_4arch4Sm90ELb0ELb0ELb1ELb1ELb0ELb1ELb0ELb0ELb1ELb1ELb0ELb0EEENS1_21CollectiveEpilogueFwdINS6_IJSA_SB_SA_EEES9_SD_SF_Li384ELb1ELb1ELb0ELb0EEENS1_36VarlenDynamicPersistentTileSchedulerILi192ELi192ELi384ELi128ELb0ELb1ELb1ELb0ELb1ELb1EEEEEEEEEvNT_6ParamsE --------------------------
	.section	.nv.info._ZN7cutlass13device_kernelIN5flash11enable_sm90INS1_16FlashAttnFwdSm90INS1_25CollectiveMainloopFwdSm90ILi2EN4cute5tupleIJNS5_1CILi1EEES8_S8_EEENS6_IJNS7_ILi192EEESA_NS7_ILi64EEEEEELi64ENS_6half_tEfNS_4arch4Sm90ELb0ELb0ELb1ELb1ELb0ELb1ELb0ELb0ELb1ELb1ELb0ELb0EEENS1_21CollectiveEpilogueFwdINS6_IJSA_SB_SA_EEES9_SD_SF_Li384ELb1ELb1ELb0ELb0EEENS1_36VarlenDynamicPersistentTileSchedulerILi192ELi192ELi384ELi128ELb0ELb1ELb1ELb0ELb1ELb1EEEEEEEEEvNT_6ParamsE,"",@"SHT_CUDA_INFO"
	.sectionflags	@""
	.align	4


	//----- nvinfo : EIATTR_CUDA_API_VERSION
	.align		4
        /*0000*/ 	.byte	0x04, 0x37
        /*0002*/ 	.short	(.L_90 - .L_89)
.L_89:
        /*0004*/ 	.word	0x00000082


	//----- nvinfo : EIATTR_KPARAM_INFO
	.align		4
.L_90:
        /*0008*/ 	.byte	0x04, 0x17
        /*000a*/ 	.short	(.L_92 - .L_91)
.L_91:
        /*000c*/ 	.word	0x00000000
        /*0010*/ 	.short	0x0000
        /*0012*/ 	.short	0x0000
        /*0014*/ 	.byte	0x00, 0xf0, 0x01, 0x2a


	//----- nvinfo : EIATTR_SPARSE_MMA_MASK
	.align		4
.L_92:
        /*0018*/ 	.byte	0x03, 0x50
        /*001a*/ 	.short	0x0000


	//----- nvinfo : EIATTR_MAXREG_COUNT
	.align		4
        /*001c*/ 	.byte	0x03, 0x1b
        /*001e*/ 	.short	0x0080


	//----- nvinfo : EIATTR_MERCURY_ISA_VERSION
	.align		4
        /*0020*/ 	.byte	0x03, 0x5f
        /*0022*/ 	.short	0x0101


	//----- nvinfo : EIATTR_VRC_CTA_INIT_COUNT
	.align		4
        /*0024*/ 	.byte	0x02, 0x4a
	.zero		1
	.zero		1


	//----- nvinfo : EIATTR_EXIT_INSTR_OFFSETS
	.align		4
        /*0028*/ 	.byte	0x04, 0x1c
        /*002a*/ 	.short	(.L_94 - .L_93)


	//   ....[0]....
.L_93:
        /*002c*/ 	.word	0x00000010


	//----- nvinfo : EIATTR_MAX_THREADS
	.align		4
.L_94:
        /*0030*/ 	.byte	0x04, 0x05
        /*0032*/ 	.short	(.L_96 - .L_95)
.L_95:
        /*0034*/ 	.word	0x00000200
        /*0038*/ 	.word	0x00000001
        /*003c*/ 	.word	0x00000001


	//----- nvinfo : EIATTR_CBANK_PARAM_SIZE
	.align		4
.L_96:
        /*0040*/ 	.byte	0x03, 0x19
        /*0042*/ 	.short	0x0a80


	//----- nvinfo : EIATTR_PARAM_CBANK
	.align		4
        /*0044*/ 	.byte	0x04, 0x0a
        /*0046*/ 	.short	(.L_98 - .L_97)
	.align		4
.L_97:
        /*0048*/ 	.word	index@(.nv.constant0._ZN7cutlass13device_kernelIN5flash11enable_sm90INS1_16FlashAttnFwdSm90INS1_25CollectiveMainloopFwdSm90ILi2EN4cute5tupleIJNS5_1CILi1EEES8_S8_EEENS6_IJNS7_ILi192EEESA_NS7_ILi64EEEEEELi64ENS_6half_tEfNS_4arch4Sm90ELb0ELb0ELb1ELb1ELb0ELb1ELb0ELb0ELb1ELb1ELb0ELb0EEENS1_21CollectiveEpilogueFwdINS6_IJSA_SB_SA_EEES9_SD_SF_Li384ELb1ELb1ELb0ELb0EEENS1_36VarlenDynamicPersistentTileSchedulerILi192ELi192ELi384ELi128ELb0ELb1ELb1ELb0ELb1ELb1EEEEEEEEEvNT_6ParamsE)
        /*004c*/ 	.short	0x0380
        /*004e*/ 	.short	0x0a80


	//----- nvinfo : EIATTR_SW_WAR
	.align		4
.L_98:
        /*0050*/ 	.byte	0x04, 0x36
        /*0052*/ 	.short	(.L_100 - .L_99)
.L_99:
        /*0054*/ 	.word	0x00000008
.L_100:


//--------------------- .nv.info._ZN7cutlass13device_kernelIN5flash11enable_sm90INS1_16FlashAttnFwdSm90INS1_25CollectiveMainloopFwdSm90ILi2EN4cute5tupleIJNS5_1CILi1EEES8_S8_EEENS6_IJNS7_ILi192EEENS7_ILi128EEENS7_ILi64EEEEEELi64ENS_6half_tEfNS_4arch4Sm90ELb0ELb1ELb1ELb0ELb0ELb0ELb0ELb1ELb1ELb1ELb0ELb0EEENS1_21CollectiveEpilogueFwdINS6_IJSA_SC_SB_EEES9_SE_SG_Li384ELb0ELb1ELb0ELb0EEENS1_30DynamicPersistentTileSchedulerILi384ELi128ELb0ELb1ELb1EEEEEEEEEvNT_6ParamsE --------------------------
	.section	.nv.info._ZN7cutlass13device_kernelIN5flash11enable_sm90INS1_16FlashAttnFwdSm90INS1_25CollectiveMainloopFwdSm90ILi2EN4cute5tupleIJNS5_1CILi1EEES8_S8_EEENS6_IJNS7_ILi192EEENS7_ILi128EEENS7_ILi64EEEEEELi64ENS_6half_tEfNS_4arch4Sm90ELb0ELb1ELb1ELb0ELb0ELb0ELb0ELb1ELb1ELb1ELb0ELb0EEENS1_21CollectiveEpilogueFwdINS6_IJSA_SC_SB_EEES9_SE_SG_Li384ELb0ELb1ELb0ELb0EEENS1_30DynamicPersistentTileSchedulerILi384ELi128ELb0ELb1ELb1EEEEEEEEEvNT_6ParamsE,"",@"SHT_CUDA_INFO"
	.sectionflags	@""
	.align	4


	//----- nvinfo : EIATTR_CUDA_API_VERSION
	.align		4
        /*0000*/ 	.byte	0x04, 0x37
        /*0002*/ 	.short	(.L_102 - .L_101)
.L_101:
        /*0004*/ 	.word	0x00000082


	//----- nvinfo : EIATTR_KPARAM_INFO
	.align		4
.L_102:
        /*0008*/ 	.byte	0x04, 0x17
        /*000a*/ 	.short	(.L_104 - .L_103)
.L_103:
        /*000c*/ 	.word	0x00000000
        /*0010*/ 	.short	0x0000
        /*0012*/ 	.short	0x0000
        /*0014*/ 	.byte	0x00, 0xf0, 0x01, 0x2a


	//----- nvinfo : EIATTR_SPARSE_MMA_MASK
	.align		4
.L_104:
        /*0018*/ 	.byte	0x03, 0x50
        /*001a*/ 	.short	0x0000


	//----- nvinfo : EIATTR_MAXREG_COUNT
	.align		4
        /*001c*/ 	.byte	0x03, 0x1b
        /*001e*/ 	.short	0x0080


	//----- nvinfo : EIATTR_MERCURY_ISA_VERSION
	.align		4
        /*0020*/ 	.byte	0x03, 0x5f
        /*0022*/ 	.short	0x0101


	//----- nvinfo : EIATTR_VRC_CTA_INIT_COUNT
	.align		4
        /*0024*/ 	.byte	0x02, 0x4a
	.zero		1
	.zero		1


	//----- nvinfo : EIATTR_EXIT_INSTR_OFFSETS
	.align		4
        /*0028*/ 	.byte	0x04, 0x1c
        /*002a*/ 	.short	(.L_106 - .L_105)


	//   ....[0]....
.L_105:
        /*002c*/ 	.word	0x00000010


	//----- nvinfo : EIATTR_MAX_THREADS
	.align		4
.L_106:
        /*0030*/ 	.byte	0x04, 0x05
        /*0032*/ 	.short	(.L_108 - .L_107)
.L_107:
        /*0034*/ 	.word	0x00000200
        /*0038*/ 	.word	0x00000001
        /*003c*/ 	.word	0x00000001


	//----- nvinfo : EIATTR_CBANK_PARAM_SIZE
	.align		4
.L_108:
        /*0040*/ 	.byte	0x03, 0x19
        /*0042*/ 	.short	0x0a80


	//----- nvinfo : EIATTR_PARAM_CBANK
	.align		4
        /*0044*/ 	.byte	0x04, 0x0a
        /*0046*/ 	.short	(.L_110 - .L_109)
	.align		4
.L_109:
        /*0048*/ 	.word	index@(.nv.constant0._ZN7cutlass13device_kernelIN5flash11enable_sm90INS1_16FlashAttnFwdSm90INS1_25CollectiveMainloopFwdSm90ILi2EN4cute5tupleIJNS5_1CILi1EEES8_S8_EEENS6_IJNS7_ILi192EEENS7_ILi128EEENS7_ILi64EEEEEELi64ENS_6half_tEfNS_4arch4Sm90ELb0ELb1ELb1ELb0ELb0ELb0ELb0ELb1ELb1ELb1ELb0ELb0EEENS1_21CollectiveEpilogueFwdINS6_IJSA_SC_SB_EEES9_SE_SG_Li384ELb0ELb1ELb0ELb0EEENS1_30DynamicPersistentTileSchedulerILi384ELi128ELb0ELb1ELb1EEEEEEEEEvNT_6ParamsE)
        /*004c*/ 	.short	0x0380
        /*004e*/ 	.short	0x0a80


	//----- nvinfo : EIATTR_SW_WAR
	.align		4
.L_110:
        /*0050*/ 	.byte	0x04, 0x36
        /*0052*/ 	.short	(.L_112 - .L_111)
.L_111:
        /*0054*/ 	.word	0x00000008
.L_112:


//--------------------- .nv.info._ZN7cutlass13device_kernelIN5flash11enable_sm90INS1_16FlashAttnFwdSm90INS1_25CollectiveMainloopFwdSm90ILi2EN4cute5tupleIJNS5_1CILi1EEES8_S8_EEENS6_IJNS7_ILi192EEENS7_ILi128EEENS7_ILi64EEEEEELi64ENS_6half_tEfNS_4arch4Sm90ELb0ELb1ELb1ELb1ELb0ELb0ELb0ELb1ELb1ELb1ELb0ELb0EEENS1_21CollectiveEpilogueFwdINS6_IJSA_SC_SB_EEES9_SE_SG_Li384ELb1ELb1ELb0ELb0EEENS1_36VarlenDynamicPersistentTileSchedulerILi192ELi128ELi384ELi128ELb0ELb1ELb1ELb1ELb0ELb1EEEEEEEEEvNT_6ParamsE --------------------------
	.section	.nv.info._ZN7cutlass13device_kernelIN5flash11enable_sm90INS1_16FlashAttnFwdSm90INS1_25CollectiveMainloopFwdSm90ILi2EN4cute5tupleIJNS5_1CILi1EEES8_S8_EEENS6_IJNS7_ILi192EEENS7_ILi128EEENS7_ILi64EEEEEELi64ENS_6half_tEfNS_4arch4Sm90ELb0ELb1ELb1ELb1ELb0ELb0ELb0ELb1ELb1ELb1ELb0ELb0EEENS1_21CollectiveEpilogueFwdINS6_IJSA_SC_SB_EEES9_SE_SG_Li384ELb1ELb1ELb0ELb0EEENS1_36VarlenDynamicPersistentTileSchedulerILi192ELi128ELi384ELi128ELb0ELb1ELb1ELb1ELb0ELb1EEEEEEEEEvNT_6ParamsE,"",@"SHT_CUDA_INFO"
	.sectionflags	@""
	.align	4


	//----- nvinfo : EIATTR_CUDA_API_VERSION
	.align		4
        /*0000*/ 	.byte	0x04, 0x37
        /*0002*/ 	.short	(.L_114 - .L_113)
.L_113:
        /*0004*/ 	.word	0x00000082


	//----- nvinfo : EIATTR_KPARAM_INFO
	.align		4
.L_114:
        /*0008*/ 	.byte	0x04, 0x17
        /*000a*/ 	.short	(.L_116 - .L_115)
.L_115:
        /*000c*/ 	.word	0x00000000
        /*0010*/ 	.short	0x0000
        /*0012*/ 	.short	0x0000
        /*0014*/ 	.byte	0x00, 0xf0, 0x01, 0x2a


	//----- nvinfo : EIATTR_SPARSE_MMA_MASK
	.align		4
.L_116:
        /*0018*/ 	.byte	0x03, 0x50
        /*001a*/ 	.short	0x0000


	//----- nvinfo : EIATTR_MAXREG_COUNT
	.align		4
        /*001c*/ 	.byte	0x03, 0x1b
        /*001e*/ 	.short	0x0080


	//----- nvinfo : EIATTR_MERCURY_ISA_VERSION
	.align		4
        /*0020*/ 	.byte	0x03, 0x5f
        /*0022*/ 	.short	0x0101


	//----- nvinfo : EIATTR_VRC_CTA_INIT_COUNT
	.align		4
        /*0024*/ 	.byte	0x02, 0x4a
	.zero		1
	.zero		1


	//----- nvinfo : EIATTR_EXIT_INSTR_OFFSETS
	.align		4
        /*0028*/ 	.byte	0x04, 0x1c
        /*002a*/ 	.short	(.L_118 - .L_117)


	//   ....[0]....
.L_117:
        /*002c*/ 	.word	0x00000010


	//----- nvinfo : EIATTR_MAX_THREADS
	.align		4
.L_118:
        /*0030*/ 	.byte	0x04, 0x05
        /*0032*/ 	.short	(.L_120 - .L_119)
.L_119:
        /*0034*/ 	.word	0x00000200
        /*0038*/ 	.word	0x00000001
        /*003c*/ 	.word	0x00000001


	//----- nvinfo : EIATTR_CBANK_PARAM_SIZE
	.align		4
.L_120:
        /*0040*/ 	.byte	0x03, 0x19
        /*0042*/ 	.short	0x0a80


	//----- nvinfo : EIATTR_PARAM_CBANK
	.align		4
        /*0044*/ 	.byte	0x04, 0x0a
        /*0046*/ 	.short	(.L_122 - .L_121)
	.align		4
.L_121:
        /*0048*/ 	.word	index@(.nv.constant0._ZN7cutlass13device_kernelIN5flash11enable_sm90INS1_16FlashAttnFwdSm90INS1_25CollectiveMainloopFwdSm90ILi2EN4cute5tupleIJNS5_1CILi1EEES8_S8_EEENS6_IJNS7_ILi192EEENS7_ILi128EEENS7_ILi64EEEEEELi64ENS_6half_tEfNS_4arch4Sm90ELb0ELb1ELb1ELb1ELb0ELb0ELb0ELb1ELb1ELb1ELb0ELb0EEENS1_21CollectiveEpilogueFwdINS6_IJSA_SC_SB_EEES9_SE_SG_Li384ELb1ELb1ELb0ELb0EEENS1_36VarlenDynamicPersistentTileSchedulerILi192ELi128ELi384ELi128ELb0ELb1ELb1ELb1ELb0ELb1EEEEEEEEEvNT_6ParamsE)
        /*004c*/ 	.short	0x0380
        /*004e*/ 	.short	0x0a80


	//----- nvinfo : EIATTR_SW_WAR
	.align		4
.L_122:
        /*0050*/ 	.byte	0x04, 0x36
        /*0052*/ 	.short	(.L_124 - .L_123)
.L_123:
        /*0054*/ 	.word	0x00000008
.L_124:


//--------------------- .nv.info._ZN7cutlass13device_kernelIN5flash11enable_sm90INS1_16FlashAttnFwdSm90INS1_25CollectiveMainloopFwdSm90ILi2EN4cute5tupleIJNS5_1CILi1EEES8_S8_EEENS6_IJNS7_ILi192EEENS7_ILi128EEENS7_ILi64EEEEEELi64ENS_6half_tEfNS_4arch4Sm90ELb0ELb1ELb1ELb1ELb0ELb1ELb0ELb1ELb1ELb1ELb0ELb0EEENS1_21CollectiveEpilogueFwdINS6_IJSA_SC_SB_EEES9_SE_SG_Li384ELb1ELb1ELb0ELb0EEENS1_36VarlenDynamicPersistentTileSchedulerILi192ELi128ELi384ELi128ELb0ELb1ELb1ELb1ELb0ELb1EEEEEEEEEvNT_6ParamsE --------------------------
	.section	.nv.info._ZN7cutlass13device_kernelIN5flash11enable_sm90INS1_16FlashAttnFwdSm90INS1_25CollectiveMainloopFwdSm90ILi2EN4cute5tupleIJNS5_1CILi1EEES8_S8_EEENS6_IJNS7_ILi192EEENS7_ILi128EEENS7_ILi64EEEEEELi64ENS_6half_tEfNS_4arch4Sm90ELb0ELb1ELb1ELb1ELb0ELb1ELb0ELb1ELb1ELb1ELb0ELb0EEENS1_21CollectiveEpilogueFwdINS6_IJSA_SC_SB_EEES9_SE_SG_Li384ELb1ELb1ELb0ELb0EEENS1_36VarlenDynamicPersistentTileSchedulerILi192ELi128ELi384ELi128ELb0ELb1ELb1ELb1ELb0ELb1EEEEEEEEEvNT_6ParamsE,"",@"SHT_CUDA_INFO"
	.sectionflags	@""
	.align	4


	//----- nvinfo : EIATTR_CUDA_API_VERSION
	.align		4
        /*0000*/ 	.byte	0x04, 0x37
        /*0002*/ 	.short	(.L_126 - .L_125)
.L_125:
        /*0004*/ 	.word	0x00000082


	//----- nvinfo : EIATTR_KPARAM_INFO
	.align		4
.L_126:
        /*0008*/ 	.byte	0x04, 0x17
        /*000a*/ 	.short	(.L_128 - .L_127)
.L_127:
        /*000c*/ 	.word	0x00000000
        /*0010*/ 	.short	0x0000
        /*0012*/ 	.short	0x0000
        /*0014*/ 	.byte	0x00, 0xf0, 0x01, 0x2a


	//----- nvinfo : EIATTR_SPARSE_MMA_MASK
	.align		4
.L_128:
        /*0018*/ 	.byte	0x03, 0x50
        /*001a*/ 	.short	0x0000


	//----- nvinfo : EIATTR_MAXREG_COUNT
	.align		4
        /*001c*/ 	.byte	0x03, 0x1b
        /*001e*/ 	.short	0x0080


	//----- nvinfo : EIATTR_MERCURY_ISA_VERSION
	.align		4
        /*0020*/ 	.byte	0x03, 0x5f
        /*0022*/ 	.short	0x0101


	//----- nvinfo : EIATTR_VRC_CTA_INIT_COUNT
	.align		4
        /*0024*/ 	.byte	0x02, 0x4a
	.zero		1
	.zero		1


	//----- nvinfo : EIATTR_EXIT_INSTR_OFFSETS
	.align		4
        /*0028*/ 	.byte	0x04, 0x1c
        /*002a*/ 	.short	(.L_130 - .L_129)


	//   ....[0]....
.L_129:
        /*002c*/ 	.word	0x00000010


	//----- nvinfo : EIATTR_MAX_THREADS
	.align		4
.L_130:
        /*0030*/ 	.byte	0x04, 0x05
        /*0032*/ 	.short	(.L_132 - .L_131)
.L_131:
        /*0034*/ 	.word	0x00000200
        /*0038*/ 	.word	0x00000001
        /*003c*/ 	.word	0x00000001


	//----- nvinfo : EIATTR_CBANK_PARAM_SIZE
	.align		4
.L_132:
        /*0040*/ 	.byte	0x03, 0x19
        /*0042*/ 	.short	0x0a80


	//----- nvinfo : EIATTR_PARAM_CBANK
	.align		4
        /*0044*/ 	.byte	0x04, 0x0a
        /*0046*/ 	.short	(.L_134 - .L_133)
	.align		4
.L_133:
        /*0048*/ 	.word	index@(.nv.constant0._ZN7cutlass13device_kernelIN5flash11enable_sm90INS1_16FlashAttnFwdSm90INS1_25CollectiveMainloopFwdSm90ILi2EN4cute5tupleIJNS5_1CILi1EEES8_S8_EEENS6_IJNS7_ILi192EEENS7_ILi128EEENS7_ILi64EEEEEELi64ENS_6half_tEfNS_4arch4Sm90ELb0ELb1ELb1ELb1ELb0ELb1ELb0ELb1ELb1ELb1ELb0ELb0EEENS1_21CollectiveEpilogueFwdINS6_IJSA_SC_SB_EEES9_SE_SG_Li384ELb1ELb1ELb0ELb0EEENS1_36VarlenDynamicPersistentTileSchedulerILi192ELi128ELi384ELi128ELb0ELb1ELb1ELb1ELb0ELb1EEEEEEEEEvNT_6ParamsE)
        /*004c*/ 	.short	0x0380
        /*004e*/ 	.short	0x0a80


	//----- nvinfo : EIATTR_SW_WAR
	.align		4
.L_134:
        /*0050*/ 	.byte	0x04, 0x36
        /*0052*/ 	.short	(.L_136 - .L_135)
.L_135:
        /*0054*/ 	.word	0x00000008
.L_136:


//--------------------- .nv.info._ZN7cutlass13device_kernelIN5flash11enable_sm90INS1_16FlashAttnFwdSm90INS1_25CollectiveMainloopFwdSm90ILi2EN4cute5tupleIJNS5_1CILi1EEES8_S8_EEENS6_IJNS7_ILi192EEENS7_ILi128EEENS7_ILi64EEEEEELi64ENS_6half_tEfNS_4arch4Sm90ELb1ELb0ELb1ELb0ELb0ELb0ELb0ELb1ELb1ELb1ELb0ELb0EEENS1_21CollectiveEpilogueFwdINS6_IJSA_SC_SB_EEES9_SE_SG_Li384ELb0ELb1ELb0ELb0EEENS1_30DynamicPersistentTileSchedulerILi384ELi128ELb0ELb1ELb1EEEEEEEEEvNT_6ParamsE --------------------------
	.section	.nv.info._ZN7cutlass13device_kernelIN5flash11enable_sm90INS1_16FlashAttnFwdSm90INS1_25CollectiveMainloopFwdSm90ILi2EN4cute5tupleIJNS5_1CILi1EEES8_S8_EEENS6_IJNS7_ILi192EEENS7_ILi128EEENS7_ILi64EEEEEELi64ENS_6half_tEfNS_4arch4Sm90ELb1ELb0ELb1ELb0ELb0ELb0ELb0ELb1ELb1ELb1ELb0ELb0EEENS1_21CollectiveEpilogueFwdINS6_IJSA_SC_SB_EEES9_SE_SG_Li384ELb0ELb1ELb0ELb0EEENS1_30DynamicPersistentTileSchedulerILi384ELi128ELb0ELb1ELb1EEEEEEEEEvNT_6ParamsE,"",@"SHT_CUDA_INFO"
	.sectionflags	@""
	.align	4


	//----- nvinfo : EIATTR_CUDA_API_VERSION
	.align		4
        /*0000*/ 	.byte	0x04, 0x37
        /*0002*/ 	.short	(.L_138 - .L_137)
.L_137:
        /*0004*/ 	.word	0x00000082


	//----- nvinfo : EIATTR_KPARAM_INFO
	.align		4
.L_138:
        /*0008*/ 	.byte	0x04, 0x17
        /*000a*/ 	.short	(.L_140 - .L_139)
.L_139:
        /*000c*/ 	.word	0x00000000
        /*0010*/ 	.short	0x0000
        /*0012*/ 	.short	0x0000
        /*0014*/ 	.byte	0x00, 0xf0, 0x01, 0x2a


	//----- nvinfo : EIATTR_SPARSE_MMA_MASK
	.align		4
.L_140:
        /*0018*/ 	.byte	0x03, 0x50
        /*001a*/ 	.short	0x0000


	//----- nvinfo : EIATTR_MAXREG_COUNT
	.align		4
        /*001c*/ 	.byte	0x03, 0x1b
        /*001e*/ 	.short	0x0080


	//----- nvinfo : EIATTR_MERCURY_ISA_VERSION
	.align		4
        /*0020*/ 	.byte	0x03, 0x5f
        /*0022*/ 	.short	0x0101


	//----- nvinfo : EIATTR_VRC_CTA_INIT_COUNT
	.align		4
        /*0024*/ 	.byte	0x02, 0x4a
	.zero		1
	.zero		1


	//----- nvinfo : EIATTR_EXIT_INSTR_OFFSETS
	.align		4
        /*0028*/ 	.byte	0x04, 0x1c
        /*002a*/ 	.short	(.L_142 - .L_141)


	//   ....[0]....
.L_141:
        /*002c*/ 	.word	0x00000010


	//----- nvinfo : EIATTR_MAX_THREADS
	.align		4
.L_142:
        /*0030*/ 	.byte	0x04, 0x05
        /*0032*/ 	.short	(.L_144 - .L_143)
.L_143:
        /*0034*/ 	.word	0x00000200
        /*0038*/ 	.word	0x00000001
        /*003c*/ 	.word	0x00000001


	//----- nvinfo : EIATTR_CBANK_PARAM_SIZE
	.align		4
.L_144:
        /*0040*/ 	.byte	0x03, 0x19
        /*0042*/ 	.short	0x0a80


	//----- nvinfo : EIATTR_PARAM_CBANK
	.align		4
        /*0044*/ 	.byte	0x04, 0x0a
        /*0046*/ 	.short	(.L_146 - .L_145)
	.align		4
.L_145:
        /*0048*/ 	.word	index@(.nv.constant0._ZN7cutlass13device_kernelIN5flash11enable_sm90INS1_16FlashAttnFwdSm90INS1_25CollectiveMainloopFwdSm90ILi2EN4cute5tupleIJNS5_1CILi1EEES8_S8_EEENS6_IJNS7_ILi192EEENS7_ILi128EEENS7_ILi64EEEEEELi64ENS_6half_tEfNS_4arch4Sm90ELb1ELb0ELb1ELb0ELb0ELb0ELb0ELb1ELb1ELb1ELb0ELb0EEENS1_21CollectiveEpilogueFwdINS6_IJSA_SC_SB_EEES9_SE_SG_Li384ELb0ELb1ELb0ELb0EEENS1_30DynamicPersistentTileSchedulerILi384ELi128ELb0ELb1ELb1EEEEEEEEEvNT_6ParamsE)
        /*004c*/ 	.short	0x0380
        /*004e*/ 	.short	0x0a80


	//----- nvinfo : EIATTR_SW_WAR
	.align		4
.L_146:
        /*0050*/ 	.byte	0x04, 0x36
        /*0052*/ 	.short	(.L_148 - .L_147)
.L_147:
        /*0054*/ 	.word	0x00000008
.L_148:


//--------------------- .nv.info._ZN7cutlass13device_kernelIN5flash11enable_sm90INS1_16FlashAttnFwdSm90INS1_25CollectiveMainloopFwdSm90ILi2EN4cute5tupleIJNS5_1CILi1EEES8_S8_EEENS6_IJNS7_ILi192EEENS7_ILi128EEENS7_ILi64EEEEEELi64ENS_6half_tEfNS_4arch4Sm90ELb1ELb0ELb1ELb1ELb0ELb0ELb0ELb1ELb1ELb1ELb0ELb0EEENS1_21CollectiveEpilogueFwdINS6_IJSA_SC_SB_EEES9_SE_SG_Li384ELb1ELb1ELb0ELb0EEENS1_36VarlenDynamicPersistentTileSchedulerILi192ELi128ELi384ELi128ELb0ELb1ELb1ELb1ELb1ELb1EEEEEEEEEvNT_6ParamsE --------------------------
	.section	.nv.info._ZN7cutlass13device_kernelIN5flash11enable_sm90INS1_16FlashAttnFwdSm90INS1_25CollectiveMainloopFwdSm90ILi2EN4cute5tupleIJNS5_1CILi1EEES8_S8_EEENS6_IJNS7_ILi192EEENS7_ILi128EEENS7_ILi64EEEEEELi64ENS_6half_tEfNS_4arch4Sm90ELb1ELb0ELb1ELb1ELb0ELb0ELb0ELb1ELb1ELb1ELb0ELb0EEENS1_21CollectiveEpilogueFwdINS6_IJSA_SC_SB_EEES9_SE_SG_Li384ELb1ELb1ELb0ELb0EEENS1_36VarlenDynamicPersistentTileSchedulerILi192ELi128ELi384ELi128ELb0ELb1ELb1ELb1ELb1ELb1EEEEEEEEEvNT_6ParamsE,"",@"SHT_CUDA_INFO"
	.sectionflags	@""
	.align	4


	//----- nvinfo : EIATTR_CUDA_API_VERSION
	.align		4
        /*0000*/ 	.byte	0x04, 0x37
        /*0002*/ 	.short	(.L_150 - .L_149)
.L_149:
        /*0004*/ 	.word	0x00000082


	//----- nvinfo : EIATTR_KPARAM_INFO
	.align		4
.L_150:
        /*0008*/ 	.byte	0x04, 0x17
        /*000a*/ 	.short	(.L_152 - .L_151)
.L_151:
        /*000c*/ 	.word	0x00000000
        /*0010*/ 	.short	0x0000
        /*0012*/ 	.short	0x0000
        /*0014*/ 	.byte	0x00, 0xf0, 0x01, 0x2a


	//----- nvinfo : EIATTR_SPARSE_MMA_MASK
	.align		4
.L_152:
        /*0018*/ 	.byte	0x03, 0x50
        /*001a*/ 	.short	0x0000


	//----- nvinfo : EIATTR_MAXREG_COUNT
	.align		4
        /*001c*/ 	.byte	0x03, 0x1b
        /*001e*/ 	.short	0x0080


	//----- nvinfo : EIATTR_MERCURY_ISA_VERSION
	.align		4
        /*0020*/ 	.byte	0x03, 0x5f
        /*0022*/ 	.short	0x0101


	//----- nvinfo : EIATTR_VRC_CTA_INIT_COUNT
	.align		4
        /*0024*/ 	.byte	0x02, 0x4a
	.zero		1
	.zero		1


	//----- nvinfo : EIATTR_EXIT_INSTR_OFFSETS
	.align		4
        /*0028*/ 	.byte	0x04, 0x1c
        /*002a*/ 	.short	(.L_154 - .L_153)


	//   ....[0]....
.L_153:
        /*002c*/ 	.word	0x00000010


	//----- nvinfo : EIATTR_MAX_THREADS
	.align		4
.L_154:
        /*0030*/ 	.byte	0x04, 0x05
        /*0032*/ 	.short	(.L_156 - .L_155)
.L_155:
        /*0034*/ 	.word	0x00000200
        /*0038*/ 	.word	0x00000001
        /*003c*/ 	.word	0x00000001


	//----- nvinfo : EIATTR_CBANK_PARAM_SIZE
	.align		4
.L_156:
        /*0040*/ 	.byte	0x03, 0x19
        /*0042*/ 	.short	0x0a80


	//----- nvinfo : EIATTR_PARAM_CBANK
	.align		4
        /*0044*/ 	.byte	0x04, 0x0a
        /*0046*/ 	.short	(.L_158 - .L_157)
	.align		4
.L_157:
        /*0048*/ 	.word	index@(.nv.constant0._ZN7cutlass13device_kernelIN5flash11enable_sm90INS1_16FlashAttnFwdSm90INS1_25CollectiveMainloopFwdSm90ILi2EN4cute5tupleIJNS5_1CILi1EEES8_S8_EEENS6_IJNS7_ILi192EEENS7_ILi128EEENS7_ILi64EEEEEELi64ENS_6half_tEfNS_4arch4Sm90ELb1ELb0ELb1ELb1ELb0ELb0ELb0ELb1ELb1ELb1ELb0ELb0EEENS1_21CollectiveEpilogueFwdINS6_IJSA_SC_SB_EEES9_SE_SG_Li384ELb1ELb1ELb0ELb0EEENS1_36VarlenDynamicPersistentTileSchedulerILi192ELi128ELi384ELi128ELb0ELb1ELb1ELb1ELb1ELb1EEEEEEEEEvNT_6ParamsE)
        /*004c*/ 	.short	0x0380
        /*004e*/ 	.short	0x0a80


	//----- nvinfo : EIATTR_SW_WAR
	.align		4
.L_158:
        /*0050*/ 	.byte	0x04, 0x36
        /*0052*/ 	.short	(.L_160 - .L_159)
.L_159:
        /*0054*/ 	.word	0x00000008
.L_160:


//--------------------- .nv.info._ZN7cutlass13device_kernelIN5flash11enable_sm90INS1_16FlashAttnFwdSm90INS1_25CollectiveMainloopFwdSm90ILi2EN4cute5tupleIJNS5_1CILi1EEES8_S8_EEENS6_IJNS7_ILi192EEENS7_ILi128EEENS7_ILi64EEEEEELi64ENS_6half_tEfNS_4arch4Sm90ELb1ELb0ELb1ELb1ELb0ELb1ELb0ELb1ELb1ELb1ELb0ELb0EEENS1_21CollectiveEpilogueFwdINS6_IJSA_SC_SB_EEES9_SE_SG_Li384ELb1ELb1ELb0ELb0EEENS1_36VarlenDynamicPersistentTileSchedulerILi192ELi128ELi384ELi128ELb0ELb1ELb1ELb1ELb1ELb1EEEEEEEEEvNT_6ParamsE --------------------------
	.section	.nv.info._ZN7cutlass13device_kernelIN5flash11enable_sm90INS1_16FlashAttnFwdSm90INS1_25CollectiveMainloopFwdSm90ILi2EN4cute5tupleIJNS5_1CILi1EEES8_S8_EEENS6_IJNS7_ILi192EEENS7_ILi128EEENS7_ILi64EEEEEELi64ENS_6half_tEfNS_4arch4Sm90ELb1ELb0ELb1ELb1ELb0ELb1ELb0ELb1ELb1ELb1ELb0ELb0EEENS1_21CollectiveEpilogueFwdINS6_IJSA_SC_SB_EEES9_SE_SG_Li384ELb1ELb1ELb0ELb0EEENS1_36VarlenDynamicPersistentTileSchedulerILi192ELi128ELi384ELi128ELb0ELb1ELb1ELb1ELb1ELb1EEEEEEEEEvNT_6ParamsE,"",@"SHT_CUDA_INFO"
	.sectionflags	@""
	.align	4


	//----- nvinfo : EIATTR_CUDA_API_VERSION
	.align		4
        /*0000*/ 	.byte	0x04, 0x37
        /*0002*/ 	.short	(.L_162 - .L_161)
.L_161:
        /*0004*/ 	.word	0x00000082


	//----- nvinfo : EIATTR_KPARAM_INFO
	.align		4
.L_162:
        /*0008*/ 	.byte	0x04, 0x17
        /*000a*/ 	.short	(.L_164 - .L_163)
.L_163:
        /*000c*/ 	.word	0x00000000
        /*0010*/ 	.short	0x0000
        /*0012*/ 	.short	0x0000
        /*0014*/ 	.byte	0x00, 0xf0, 0x01, 0x2a


	//----- nvinfo : EIATTR_SPARSE_MMA_MASK
	.align		4
.L_164:
        /*0018*/ 	.byte	0x03, 0x50
        /*001a*/ 	.short	0x0000


	//----- nvinfo : EIATTR_MAXREG_COUNT
	.align		4
        /*001c*/ 	.byte	0x03, 0x1b
        /*001e*/ 	.short	0x0080


	//----- nvinfo : EIATTR_MERCURY_ISA_VERSION
	.align		4
        /*0020*/ 	.byte	0x03, 0x5f
        /*0022*/ 	.short	0x0101


	//----- nvinfo : EIATTR_VRC_CTA_INIT_COUNT
	.align		4
        /*0024*/ 	.byte	0x02, 0x4a
	.zero		1
	.zero		1


	//----- nvinfo : EIATTR_EXIT_INSTR_OFFSETS
	.align		4
        /*0028*/ 	.byte	0x04, 0x1c
        /*002a*/ 	.short	(.L_166 - .L_165)


	//   ....[0]....
.L_165:
        /*002c*/ 	.word	0x00000010


	//----- nvinfo : EIATTR_MAX_THREADS
	.align		4
.L_166:
        /*0030*/ 	.byte	0x04, 0x05
        /*0032*/ 	.short	(.L_168 - .L_167)
.L_167:
        /*0034*/ 	.word	0x00000200
        /*0038*/ 	.word	0x00000001
        /*003c*/ 	.word	0x00000001


	//----- nvinfo : EIATTR_CBANK_PARAM_SIZE
	.align		4
.L_168:
        /*0040*/ 	.byte	0x03, 0x19
        /*0042*/ 	.short	0x0a80


	//----- nvinfo : EIATTR_PARAM_CBANK
	.align		4
        /*0044*/ 	.byte	0x04, 0x0a
        /*0046*/ 	.short	(.L_170 - .L_169)
	.align		4
.L_169:
        /*0048*/ 	.word	index@(.nv.constant0._ZN7cutlass13device_kernelIN5flash11enable_sm90INS1_16FlashAttnFwdSm90INS1_25CollectiveMainloopFwdSm90ILi2EN4cute5tupleIJNS5_1CILi1EEES8_S8_EEENS6_IJNS7_ILi192EEENS7_ILi128EEENS7_ILi64EEEEEELi64ENS_6half_tEfNS_4arch4Sm90ELb1ELb0ELb1ELb1ELb0ELb1ELb0ELb1ELb1ELb1ELb0ELb0EEENS1_21CollectiveEpilogueFwdINS6_IJSA_SC_SB_EEES9_SE_SG_Li384ELb1ELb1ELb0ELb0EEENS1_36VarlenDynamicPersistentTileSchedulerILi192ELi128ELi384ELi128ELb0ELb1ELb1ELb1ELb1ELb1EEEEEEEEEvNT_6ParamsE)
        /*004c*/ 	.short	0x0380
        /*004e*/ 	.short	0x0a80


	//----- nvinfo : EIATTR_SW_WAR
	.align		4
.L_170:
        /*0050*/ 	.byte	0x04, 0x36
        /*0052*/ 	.short	(.L_172 - .L_171)
.L_171:
        /*0054*/ 	.word	0x00000008
.L_172:


//--------------------- .nv.callgraph             --------------------------
	.section	.nv.callgraph,"",@"SHT_CUDA_CALLGRAPH"
	.align	4
	.sectionentsize	8
	.align		4
        /*0000*/ 	.word	0x00000000
	.align		4
        /*0004*/ 	.word	0xffffffff
	.align		4
        /*0008*/ 	.word	0x00000000
	.align		4
        /*000c*/ 	.word	0xfffffffe
	.align		4
        /*0010*/ 	.word	0x00000000
	.align		4
        /*0014*/ 	.word	0xfffffffd
	.align		4
        /*0018*/ 	.word	0x00000000
	.align		4
        /*001c*/ 	.word	0xfffffffc


//--------------------- .nv.constant4             --------------------------
	.section	.nv.constant4,"a",@progbits
	.align	8
	.align		8
.nv.constant4:
        /*0000*/ 	.dword	_ZN81_INTERNAL_22e206b4_45_flash_fwd_hdim64_fp16_softcap_packgqa_sm90_cu_21e1f8cb_36504cuda3std3__45__cpo5beginE
	.align		8
        /*0008*/ 	.dword	_ZN81_INTERNAL_22e206b4_45_flash_fwd_hdim64_fp16_softcap_packgqa_sm90_cu_21e1f8cb_36504cuda3std3__45__cpo3endE
	.align		8
        /*0010*/ 	.dword	_ZN81_INTERNAL_22e206b4_45_flash_fwd_hdim64_fp16_softcap_packgqa_sm90_cu_21e1f8cb_36504cuda3std3__45__cpo6cbeginE
	.align		8
        /*0018*/ 	.dword	_ZN81_INTERNAL_22e206b4_45_flash_fwd_hdim64_fp16_softcap_packgqa_sm90_cu_21e1f8cb_36504cuda3std3__45__cpo4cendE
	.align		8
        /*0020*/ 	.dword	_ZN81_INTERNAL_22e206b4_45_flash_fwd_hdim64_fp16_softcap_packgqa_sm90_cu_21e1f8cb_36504cuda3std3__483_GLOBAL__N__22e206b4_45_flash_fwd_hdim64_fp16_softcap_packgqa_sm90_cu_21e1f8cb_36506ignoreE
	.align		8
        /*0028*/ 	.dword	_ZN81_INTERNAL_22e206b4_45_flash_fwd_hdim64_fp16_softcap_packgqa_sm90_cu_21e1f8cb_36504cuda3std3__419piecewise_constructE
	.align		8
        /*0030*/ 	.dword	_ZN81_INTERNAL_22e206b4_45_flash_fwd_hdim64_fp16_softcap_packgqa_sm90_cu_21e1f8cb_36504cuda3std3__48in_placeE
	.align		8
        /*0038*/ 	.dword	_ZN81_INTERNAL_22e206b4_45_flash_fwd_hdim64_fp16_softcap_packgqa_sm90_cu_21e1f8cb_36504cuda3std6ranges3__45__cpo4swapE
	.align		8
        /*0040*/ 	.dword	_ZN81_INTERNAL_22e206b4_45_flash_fwd_hdim64_fp16_softcap_packgqa_sm90_cu_21e1f8cb_36504cuda3std6ranges3__45__cpo9iter_moveE
	.align		8
        /*0048*/ 	.dword	_ZN81_INTERNAL_22e206b4_45_flash_fwd_hdim64_fp16_softcap_packgqa_sm90_cu_21e1f8cb_36504cute7productE
	.align		8
        /*0050*/ 	.dword	_ZN81_INTERNAL_22e206b4_45_flash_fwd_hdim64_fp16_softcap_packgqa_sm90_cu_21e1f8cb_36504cute1_E


//--------------------- .text._ZN7cutlass13device_kernelIN5flash11enable_sm90INS1_16FlashAttnFwdSm90INS1_25CollectiveMainloopFwdSm90ILi2EN4cute5tupleIJNS5_1CILi1EEES8_S8_EEENS6_IJNS7_ILi192EEESA_NS7_ILi64EEEEEELi64ENS_6half_tEfNS_4arch4Sm90ELb0ELb0ELb1ELb0ELb0ELb0ELb0ELb0ELb1ELb1ELb0ELb0EEENS1_21CollectiveEpilogueFwdINS6_IJSA_SB_SA_EEES9_SD_SF_Li384ELb0ELb1ELb0ELb0EEENS1_29StaticPersistentTileSchedulerILb0EEEEEEEEEvNT_6ParamsE --------------------------
	.section	.text._ZN7cutlass13device_kernelIN5flash11enable_sm90INS1_16FlashAttnFwdSm90INS1_25CollectiveMainloopFwdSm90ILi2EN4cute5tupleIJNS5_1CILi1EEES8_S8_EEENS6_IJNS7_ILi192EEESA_NS7_ILi64EEEEEELi64ENS_6half_tEfNS_4arch4Sm90ELb0ELb0ELb1ELb0ELb0ELb0ELb0ELb0ELb1ELb1ELb0ELb0EEENS1_21CollectiveEpilogueFwdINS6_IJSA_SB_SA_EEES9_SD_SF_Li384ELb0ELb1ELb0ELb0EEENS1_29StaticPersistentTileSchedulerILb0EEEEEEEEEvNT_6ParamsE,"ax",@progbits
	.align	128
.text._ZN7cutlass13device_kernelIN5flash11enable_sm90INS1_16FlashAttnFwdSm90INS1_25CollectiveMainloopFwdSm90ILi2EN4cute5tupleIJNS5_1CILi1EEES8_S8_EEENS6_IJNS7_ILi192EEESA_NS7_ILi64EEEEEELi64ENS_6half_tEfNS_4arch4Sm90ELb0ELb0ELb1ELb0ELb0ELb0ELb0ELb0ELb1ELb1ELb0ELb0EEENS1_21CollectiveEpilogueFwdINS6_IJSA_SB_SA_EEES9_SD_SF_Li384ELb0ELb1ELb0ELb0EEENS1_29StaticPersistentTileSchedulerILb0EEEEEEEEEvNT_6ParamsE:
        .type           _ZN7cutlass13device_kernelIN5flash11enable_sm90INS1_16FlashAttnFwdSm90INS1_25CollectiveMainloopFwdSm90ILi2EN4cute5tupleIJNS5_1CILi1EEES8_S8_EEENS6_IJNS7_ILi192EEESA_NS7_ILi64EEEEEELi64ENS_6half_tEfNS_4arch4Sm90ELb0ELb0ELb1ELb0ELb0ELb0ELb0ELb0ELb1ELb1ELb0ELb0EEENS1_21CollectiveEpilogueFwdINS6_IJSA_SB_SA_EEES9_SD_SF_Li384ELb0ELb1ELb0ELb0EEENS1_29StaticPersistentTileSchedulerILb0EEEEEEEEEvNT_6ParamsE,@function
        .size           _ZN7cutlass13device_kernelIN5flash11enable_sm90INS1_16FlashAttnFwdSm90INS1_25CollectiveMainloopFwdSm90ILi2EN4cute5tupleIJNS5_1CILi1EEES8_S8_EEENS6_IJNS7_ILi192EEESA_NS7_ILi64EEEEEELi64ENS_6half_tEfNS_4arch4Sm90ELb0ELb0ELb1ELb0ELb0ELb0ELb0ELb0ELb1ELb1ELb0ELb0EEENS1_21CollectiveEpilogueFwdINS6_IJSA_SB_SA_EEES9_SD_SF_Li384ELb0ELb1ELb0ELb0EEENS1_29StaticPersistentTileSchedulerILb0EEEEEEEEEvNT_6ParamsE,(.L_x_9 - _ZN7cutlass13device_kernelIN5flash11enable_sm90INS1_16FlashAttnFwdSm90INS1_25CollectiveMainloopFwdSm90ILi2EN4cute5tupleIJNS5_1CILi1EEES8_S8_EEENS6_IJNS7_ILi192EEESA_NS7_ILi64EEEEEELi64ENS_6half_tEfNS_4arch4Sm90ELb0ELb0ELb1ELb0ELb0ELb0ELb0ELb0ELb1ELb1ELb0ELb0EEENS1_21CollectiveEpilogueFwdINS6_IJSA_SB_SA_EEES9_SD_SF_Li384ELb0ELb1ELb0ELb0EEENS1_29StaticPersistentTileSchedulerILb0EEEEEEEEEvNT_6ParamsE)
        .other          _ZN7cutlass13device_kernelIN5flash11enable_sm90INS1_16FlashAttnFwdSm90INS1_25CollectiveMainloopFwdSm90ILi2EN4cute5tupleIJNS5_1CILi1EEES8_S8_EEENS6_IJNS7_ILi192EEESA_NS7_ILi64EEEEEELi64ENS_6half_tEfNS_4arch4Sm90ELb0ELb0ELb1ELb0ELb0ELb0ELb0ELb0ELb1ELb1ELb0ELb0EEENS1_21CollectiveEpilogueFwdINS6_IJSA_SB_SA_EEES9_SD_SF_Li384ELb0ELb1ELb0ELb0EEENS1_29StaticPersistentTileSchedulerILb0EEEEEEEEEvNT_6ParamsE,@"STO_CUDA_ENTRY STV_DEFAULT"
_ZN7cutlass13device_kernelIN5flash11enable_sm90INS1_16FlashAttnFwdSm90INS1_25CollectiveMainloopFwdSm90ILi2EN4cute5tupleIJNS5_1CILi1EEES8_S8_EEENS6_IJNS7_ILi192EEESA_NS7_ILi64EEEEEELi64ENS_6half_tEfNS_4arch4Sm90ELb0ELb0ELb1ELb0ELb0ELb0ELb0ELb0ELb1ELb1ELb0ELb0EEENS1_21CollectiveEpilogueFwdINS6_IJSA_SB_SA_EEES9_SD_SF_Li384ELb0ELb1ELb0ELb0EEENS1_29StaticPersistentTileSchedulerILb0EEEEEEEEEvNT_6ParamsE:
[----:B------:R-:W-:Y:S01]  /*0000*/  LDC R1, c[0x0][0x37c] ;  /* 0x0000df00ff017b82 */ /* 0x000fe20000000800 */
[----:B------:R-:W-:Y:S05]  /*0010*/  EXIT ;  /* 0x000000000000794d */ /* 0x000fea0003800000 */
.L_x_0:
[----:B------:R-:W-:-:S00]  /*0020*/  BRA `(.L_x_0) ;  /* 0xfffffffc00fc7947 */ /* 0x000fc0000383ffff */
[----:B------:R-:W-:-:S00]  /*0030*/  NOP ;  /* 0x0000000000007918 */ /* 0x000fc00000000000 */
        /* <DEDUP_REMOVED lines=12> */
.L_x_9:


//--------------------- .text._ZN7cutlass13device_kernelIN5flash11enable_sm90INS1_16FlashAttnFwdSm90INS1_25CollectiveMainloopFwdSm90ILi2EN4cute5tupleIJNS5_1CILi1EEES8_S8_EEENS6_IJNS7_ILi192EEESA_NS7_ILi64EEEEEELi64ENS_6half_tEfNS_4arch4Sm90ELb0ELb0ELb1ELb1ELb0ELb0ELb0ELb0ELb1ELb1ELb0ELb0EEENS1_21CollectiveEpilogueFwdINS6_IJSA_SB_SA_EEES9_SD_SF_Li384ELb1ELb1ELb0ELb0EEENS1_36VarlenDynamicPersistentTileSchedulerILi192ELi192ELi384ELi128ELb0ELb1ELb1ELb0ELb1ELb1EEEEEEEEEvNT_6ParamsE --------------------------
	.section	.text._ZN7cutlass13device_kernelIN5flash11enable_sm90INS1_16FlashAttnFwdSm90INS1_25CollectiveMainloopFwdSm90ILi2EN4cute5tupleIJNS5_1CILi1EEES8_S8_EEENS6_IJNS7_ILi192EEESA_NS7_ILi64EEEEEELi64ENS_6half_tEfNS_4arch4Sm90ELb0ELb0ELb1ELb1ELb0ELb0ELb0ELb0ELb1ELb1ELb0ELb0EEENS1_21CollectiveEpilogueFwdINS6_IJSA_SB_SA_EEES9_SD_SF_Li384ELb1ELb1ELb0ELb0EEENS1_36VarlenDynamicPersistentTileSchedulerILi192ELi192ELi384ELi128ELb0ELb1ELb1ELb0ELb1ELb1EEEEEEEEEvNT_6ParamsE,"ax",@progbits
	.align	128
.text._ZN7cutlass13device_kernelIN5flash11enable_sm90INS1_16FlashAttnFwdSm90INS1_25CollectiveMainloopFwdSm90ILi2EN4cute5tupleIJNS5_1CILi1EEES8_S8_EEENS6_IJNS7_ILi192EEESA_NS7_ILi64EEEEEELi64ENS_6half_tEfNS_4arch4Sm90ELb0ELb0ELb1ELb1ELb0ELb0ELb0ELb0ELb1ELb1ELb0ELb0EEENS1_21CollectiveEpilogueFwdINS6_IJSA_SB_SA_EEES9_SD_SF_Li384ELb1ELb1ELb0ELb0EEENS1_36VarlenDynamicPersistentTileSchedulerILi192ELi192ELi384ELi128ELb0ELb1ELb1ELb0ELb1ELb1EEEEEEEEEvNT_6ParamsE:
        .type           _ZN7cutlass13device_kernelIN5flash11enable_sm90INS1_16FlashAttnFwdSm90INS1_25CollectiveMainloopFwdSm90ILi2EN4cute5tupleIJNS5_1CILi1EEES8_S8_EEENS6_IJNS7_ILi192EEESA_NS7_ILi64EEEEEELi64ENS_6half_tEfNS_4arch4Sm90ELb0ELb0ELb1ELb1ELb0ELb0ELb0ELb0ELb1ELb1ELb0ELb0EEENS1_21CollectiveEpilogueFwdINS6_IJSA_SB_SA_EEES9_SD_SF_Li384ELb1ELb1ELb0ELb0EEENS1_36VarlenDynamicPersistentTileSchedulerILi192ELi192ELi384ELi128ELb0ELb1ELb1ELb0ELb1ELb1EEEEEEEEEvNT_6ParamsE,@function
        .size           _ZN7cutlass13device_kernelIN5flash11enable_sm90INS1_16FlashAttnFwdSm90INS1_25CollectiveMainloopFwdSm90ILi2EN4cute5tupleIJNS5_1CILi1EEES8_S8_EEENS6_IJNS7_ILi192EEESA_NS7_ILi64EEEEEELi64ENS_6half_tEfNS_4arch4Sm90ELb0ELb0ELb1ELb1ELb0ELb0ELb0ELb0ELb1ELb1ELb0ELb0EEENS1_21CollectiveEpilogueFwdINS6_IJSA_SB_SA_EEES9_SD_SF_Li384ELb1ELb1ELb0ELb0EEENS1_36VarlenDynamicPersistentTileSchedulerILi192ELi192ELi384ELi128ELb0ELb1ELb1ELb0ELb1ELb1EEEEEEEEEvNT_6ParamsE,(.L_x_10 - _ZN7cutlass13device_kernelIN5flash11enable_sm90INS1_16FlashAttnFwdSm90INS1_25CollectiveMainloopFwdSm90ILi2EN4cute5tupleIJNS5_1CILi1EEES8_S8_EEENS6_IJNS7_ILi192EEESA_NS7_ILi64EEEEEELi64ENS_6half_tEfNS_4arch4Sm90ELb0ELb0ELb1ELb1ELb0ELb0ELb0ELb0ELb1ELb1ELb0ELb0EEENS1_21CollectiveEpilogueFwdINS6_IJSA_SB_SA_EEES9_SD_SF_Li384ELb1ELb1ELb0ELb0EEENS1_36VarlenDynamicPersistentTileSchedulerILi192ELi192ELi384ELi128ELb0ELb1ELb1ELb0ELb1ELb1EEEEEEEEEvNT_6ParamsE)
        .other          _ZN7cutlass13device_kernelIN5flash11enable_sm90INS1_16FlashAttnFwdSm90INS1_25CollectiveMainloopFwdSm90ILi2EN4cute5tupleIJNS5_1CILi1EEES8_S8_EEENS6_IJNS7_ILi192EEESA_NS7_ILi64EEEEEELi64ENS_6half_tEfNS_4arch4Sm90ELb0ELb0ELb1ELb1ELb0ELb0ELb0ELb0ELb1ELb1ELb0ELb0EEENS1_21CollectiveEpilogueFwdINS6_IJSA_SB_SA_EEES9_SD_SF_Li384ELb1ELb1ELb0ELb0EEENS1_36VarlenDynamicPersistentTileSchedulerILi192ELi192ELi384ELi128ELb0ELb1ELb1ELb0ELb1ELb1EEEEEEEEEvNT_6ParamsE,@"STO_CUDA_ENTRY STV_DEFAULT"
_ZN7cutlass13device_kernelIN5flash11enable_sm90INS1_16FlashAttnFwdSm90INS1_25CollectiveMainloopFwdSm90ILi2EN4cute5tupleIJNS5_1CILi1EEES8_S8_EEENS6_IJNS7_ILi192EEESA_NS7_ILi64EEEEEELi64ENS_6half_tEfNS_4arch4Sm90ELb0ELb0ELb1ELb1ELb0ELb0ELb0ELb0ELb1ELb1ELb0ELb0EEENS1_21CollectiveEpilogueFwdINS6_IJSA_SB_SA_EEES9_SD_SF_Li384ELb1ELb1ELb0ELb0EEENS1_36VarlenDynamicPersistentTileSchedulerILi192ELi192ELi384ELi128ELb0ELb1ELb1ELb0ELb1ELb1EEEEEEEEEvNT_6ParamsE:
[----:B------:R-:W-:Y:S01]  /*0000*/  LDC R1, c[0x0][0x37c] ;  /* 0x0000df00ff017b82 */ /* 0x000fe20000000800 */
[----:B------:R-:W-:Y:S05]  /*0010*/  EXIT ;  /* 0x000000000000794d */ /* 0x000fea0003800000 */
.L_x_1:
        /* <DEDUP_REMOVED lines=14> */
.L_x_10:


//--------------------- .text._ZN7cutlass13device_kernelIN5flash11enable_sm90INS1_16FlashAttnFwdSm90INS1_25CollectiveMainloopFwdSm90ILi2EN4cute5tupleIJNS5_1CILi1EEES8_S8_EEENS6_IJNS7_ILi192EEESA_NS7_ILi64EEEEEELi64ENS_6half_tEfNS_4arch4Sm90ELb0ELb0ELb1ELb1ELb0ELb1ELb0ELb0ELb1ELb1ELb0ELb0EEENS1_21CollectiveEpilogueFwdINS6_IJSA_SB_SA_EEES9_SD_SF_Li384ELb1ELb1ELb0ELb0EEENS1_36VarlenDynamicPersistentTileSchedulerILi192ELi192ELi384ELi128ELb0ELb1ELb1ELb0ELb1ELb1EEEEEEEEEvNT_6ParamsE --------------------------
	.section	.text._ZN7cutlass13device_kernelIN5flash11enable_sm90INS1_16FlashAttnFwdSm90INS1_25CollectiveMainloopFwdSm90ILi2EN4cute5tupleIJNS5_1CILi1EEES8_S8_EEENS6_IJNS7_ILi192EEESA_NS7_ILi64EEEEEELi64ENS_6half_tEfNS_4arch4Sm90ELb0ELb0ELb1ELb1ELb0ELb1ELb0ELb0ELb1ELb1ELb0ELb0EEENS1_21CollectiveEpilogueFwdINS6_IJSA_SB_SA_EEES9_SD_SF_Li384ELb1ELb1ELb0ELb0EEENS1_36VarlenDynamicPersistentTileSchedulerILi192ELi192ELi384ELi128ELb0ELb1ELb1ELb0ELb1ELb1EEEEEEEEEvNT_6ParamsE,"ax",@progbits
	.align	128
.text._ZN7cutlass13device_kernelIN5flash11enable_sm90INS1_16FlashAttnFwdSm90INS1_25CollectiveMainloopFwdSm90ILi2EN4cute5tupleIJNS5_1CILi1EEES8_S8_EEENS6_IJNS7_ILi192EEESA_NS7_ILi64EEEEEELi64ENS_6half_tEfNS_4arch4Sm90ELb0ELb0ELb1ELb1ELb0ELb1ELb0ELb0ELb1ELb1ELb0ELb0EEENS1_21CollectiveEpilogueFwdINS6_IJSA_SB_SA_EEES9_SD_SF_Li384ELb1ELb1ELb0ELb0EEENS1_36VarlenDynamicPersistentTileSchedulerILi192ELi192ELi384ELi128ELb0ELb1ELb1ELb0ELb1ELb1EEEEEEEEEvNT_6ParamsE:
        .type           _ZN7cutlass13device_kernelIN5flash11enable_sm90INS1_16FlashAttnFwdSm90INS1_25CollectiveMainloopFwdSm90ILi2EN4cute5tupleIJNS5_1CILi1EEES8_S8_EEENS6_IJNS7_ILi192EEESA_NS7_ILi64EEEEEELi64ENS_6half_tEfNS_4arch4Sm90ELb0ELb0ELb1ELb1ELb0ELb1ELb0ELb0ELb1ELb1ELb0ELb0EEENS1_21CollectiveEpilogueFwdINS6_IJSA_SB_SA_EEES9_SD_SF_Li384ELb1ELb1ELb0ELb0EEENS1_36VarlenDynamicPersistentTileSchedulerILi192ELi192ELi384ELi128ELb0ELb1ELb1ELb0ELb1ELb1EEEEEEEEEvNT_6ParamsE,@function
        .size           _ZN7cutlass13device_kernelIN5flash11enable_sm90INS1_16FlashAttnFwdSm90INS1_25CollectiveMainloopFwdSm90ILi2EN4cute5tupleIJNS5_1CILi1EEES8_S8_EEENS6_IJNS7_ILi192EEESA_NS7_ILi64EEEEEELi64ENS_6half_tEfNS_4arch4Sm90ELb0ELb0ELb1ELb1ELb0ELb1ELb0ELb0ELb1ELb1ELb0ELb0EEENS1_21CollectiveEpilogueFwdINS6_IJSA_SB_SA_EEES9_SD_SF_Li384ELb1ELb1ELb0ELb0EEENS1_36VarlenDynamicPersistentTileSchedulerILi192ELi192ELi384ELi128ELb0ELb1ELb1ELb0ELb1ELb1EEEEEEEEEvNT_6ParamsE,(.L_x_11 - _ZN7cutlass13device_kernelIN5flash11enable_sm90INS1_16FlashAttnFwdSm90INS1_25CollectiveMainloopFwdSm90ILi2EN4cute5tupleIJNS5_1CILi1EEES8_S8_EEENS6_IJNS7_ILi192EEESA_NS7_ILi64EEEEEELi64ENS_6half_tEfNS_4arch4Sm90ELb0ELb0ELb1ELb1ELb0ELb1ELb0ELb0ELb1ELb1ELb0ELb0EEENS1_21CollectiveEpilogueFwdINS6_IJSA_SB_SA_EEES9_SD_SF_Li384ELb1ELb1ELb0ELb0EEENS1_36VarlenDynamicPersistentTileSchedulerILi192ELi192ELi384ELi128ELb0ELb1ELb1ELb0ELb1ELb1EEEEEEEEEvNT_6ParamsE)
        .other          _ZN7cutlass13device_kernelIN5flash11enable_sm90INS1_16FlashAttnFwdSm90INS1_25CollectiveMainloopFwdSm90ILi2EN4cute5tupleIJNS5_1CILi1EEES8_S8_EEENS6_IJNS7_ILi192EEESA_NS7_ILi64EEEEEELi64ENS_6half_tEfNS_4arch4Sm90ELb0ELb0ELb1ELb1ELb0ELb1ELb0ELb0ELb1ELb1ELb0ELb0EEENS1_21CollectiveEpilogueFwdINS6_IJSA_SB_SA_EEES9_SD_SF_Li384ELb1ELb1ELb0ELb0EEENS1_36VarlenDynamicPersistentTileSchedulerILi192ELi192ELi384ELi128ELb0ELb1ELb1ELb0ELb1ELb1EEEEEEEEEvNT_6ParamsE,@"STO_CUDA_ENTRY STV_DEFAULT"
_ZN7cutlass13device_kernelIN5flash11enable_sm90INS1_16FlashAttnFwdSm90INS1_25CollectiveMainloopFwdSm90ILi2EN4cute5tupleIJNS5_1CILi1EEES8_S8_EEENS6_IJNS7_ILi192EEESA_NS7_ILi64EEEEEELi64ENS_6half_tEfNS_4arch4Sm90ELb0ELb0ELb1ELb1ELb0ELb1ELb0ELb0ELb1ELb1ELb0ELb0EEENS1_21CollectiveEpilogueFwdINS6_IJSA_SB_SA_EEES9_SD_SF_Li384ELb1ELb1ELb0ELb0EEENS1_36VarlenDynamicPersistentTileSchedulerILi192ELi192ELi384ELi128ELb0ELb1ELb1ELb0ELb1ELb1EEEEEEEEEvNT_6ParamsE:
[----:B------:R-:W-:Y:S01]  /*0000*/  LDC R1, c[0x0][0x37c] ;  /* 0x0000df00ff017b82 */ /* 0x000fe20000000800 */
[----:B------:R-:W-:Y:S05]  /*0010*/  EXIT ;  /* 0x000000000000794d */ /* 0x000fea0003800000 */
.L_x_2:
        /* <DEDUP_REMOVED lines=14> */
.L_x_11:


//--------------------- .text._ZN7cutlass13device_kernelIN5flash11enable_sm90INS1_16FlashAttnFwdSm90INS1_25CollectiveMainloopFwdSm90ILi2EN4cute5tupleIJNS5_1CILi1EEES8_S8_EEENS6_IJNS7_ILi192EEENS7_ILi128EEENS7_ILi64EEEEEELi64ENS_6half_tEfNS_4arch4Sm90ELb0ELb1ELb1ELb0ELb0ELb0ELb0ELb1ELb1ELb1ELb0ELb0EEENS1_21CollectiveEpilogueFwdINS6_IJSA_SC_SB_EEES9_SE_SG_Li384ELb0ELb1ELb0ELb0EEENS1_30DynamicPersistentTileSchedulerILi384ELi128ELb0ELb1ELb1EEEEEEEEEvNT_6ParamsE --------------------------
	.section	.text._ZN7cutlass13device_kernelIN5flash11enable_sm90INS1_16FlashAttnFwdSm90INS1_25CollectiveMainloopFwdSm90ILi2EN4cute5tupleIJNS5_1CILi1EEES8_S8_EEENS6_IJNS7_ILi192EEENS7_ILi128EEENS7_ILi64EEEEEELi64ENS_6half_tEfNS_4arch4Sm90ELb0ELb1ELb1ELb0ELb0ELb0ELb0ELb1ELb1ELb1ELb0ELb0EEENS1_21CollectiveEpilogueFwdINS6_IJSA_SC_SB_EEES9_SE_SG_Li384ELb0ELb1ELb0ELb0EEENS1_30DynamicPersistentTileSchedulerILi384ELi128ELb0ELb1ELb1EEEEEEEEEvNT_6ParamsE,"ax",@progbits
	.align	128
.text._ZN7cutlass13device_kernelIN5flash11enable_sm90INS1_16FlashAttnFwdSm90INS1_25CollectiveMainloopFwdSm90ILi2EN4cute5tupleIJNS5_1CILi1EEES8_S8_EEENS6_IJNS7_ILi192EEENS7_ILi128EEENS7_ILi64EEEEEELi64ENS_6half_tEfNS_4arch4Sm90ELb0ELb1ELb1ELb0ELb0ELb0ELb0ELb1ELb1ELb1ELb0ELb0EEENS1_21CollectiveEpilogueFwdINS6_IJSA_SC_SB_EEES9_SE_SG_Li384ELb0ELb1ELb0ELb0EEENS1_30DynamicPersistentTileSchedulerILi384ELi128ELb0ELb1ELb1EEEEEEEEEvNT_6ParamsE:
        .type           _ZN7cutlass13device_kernelIN5flash11enable_sm90INS1_16FlashAttnFwdSm90INS1_25CollectiveMainloopFwdSm90ILi2EN4cute5tupleIJNS5_1CILi1EEES8_S8_EEENS6_IJNS7_ILi192EEENS7_ILi128EEENS7_ILi64EEEEEELi64ENS_6half_tEfNS_4arch4Sm90ELb0ELb1ELb1ELb0ELb0ELb0ELb0ELb1ELb1ELb1ELb0ELb0EEENS1_21CollectiveEpilogueFwdINS6_IJSA_SC_SB_EEES9_SE_SG_Li384ELb0ELb1ELb0ELb0EEENS1_30DynamicPersistentTileSchedulerILi384ELi128ELb0ELb1ELb1EEEEEEEEEvNT_6ParamsE,@function
        .size           _ZN7cutlass13device_kernelIN5flash11enable_sm90INS1_16FlashAttnFwdSm90INS1_25CollectiveMainloopFwdSm90ILi2EN4cute5tupleIJNS5_1CILi1EEES8_S8_EEENS6_IJNS7_ILi192EEENS7_ILi128EEENS7_ILi64EEEEEELi64ENS_6half_tEfNS_4arch4Sm90ELb0ELb1ELb1ELb0ELb0ELb0ELb0ELb1ELb1ELb1ELb0ELb0EEENS1_21CollectiveEpilogueFwdINS6_IJSA_SC_SB_EEES9_SE_SG_Li384ELb0ELb1ELb0ELb0EEENS1_30DynamicPersistentTileSchedulerILi384ELi128ELb0ELb1ELb1EEEEEEEEEvNT_6ParamsE,(.L_x_12 - _ZN7cutlass13device_kernelIN5flash11enable_sm90INS1_16FlashAttnFwdSm90INS1_25CollectiveMainloopFwdSm90ILi2EN4cute5tupleIJNS5_1CILi1EEES8_S8_EEENS6_IJNS7_ILi192EEENS7_ILi128EEENS7_ILi64EEEEEELi64ENS_6half_tEfNS_4arch4Sm90ELb0ELb1ELb1ELb0ELb0ELb0ELb0ELb1ELb1ELb1ELb0ELb0EEENS1_21CollectiveEpilogueFwdINS6_IJSA_SC_SB_EEES9_SE_SG_Li384ELb0ELb1ELb0ELb0EEENS1_30DynamicPersistentTileSchedulerILi384ELi128ELb0ELb1ELb1EEEEEEEEEvNT_6ParamsE)
        .other          _ZN7cutlass13device_kernelIN5flash11enable_sm90INS1_16FlashAttnFwdSm90INS1_25CollectiveMainloopFwdSm90ILi2EN4cute5tupleIJNS5_1CILi1EEES8_S8_EEENS6_IJNS7_ILi192EEENS7_ILi128EEENS7_ILi64EEEEEELi64ENS_6half_tEfNS_4arch4Sm90ELb0ELb1ELb1ELb0ELb0ELb0ELb0ELb1ELb1ELb1ELb0ELb0EEENS1_21CollectiveEpilogueFwdINS6_IJSA_SC_SB_EEES9_SE_SG_Li384ELb0ELb1ELb0ELb0EEENS1_30DynamicPersistentTileSchedulerILi384ELi128ELb0ELb1ELb1EEEEEEEEEvNT_6ParamsE,@"STO_CUDA_ENTRY STV_DEFAULT"
_ZN7cutlass13device_kernelIN5flash11enable_sm90INS1_16FlashAttnFwdSm90INS1_25CollectiveMainloopFwdSm90ILi2EN4cute5tupleIJNS5_1CILi1EEES8_S8_EEENS6_IJNS7_ILi192EEENS7_ILi128EEENS7_ILi64EEEEEELi64ENS_6half_tEfNS_4arch4Sm90ELb0ELb1ELb1ELb0ELb0ELb0ELb0ELb1ELb1ELb1ELb0ELb0EEENS1_21CollectiveEpilogueFwdINS6_IJSA_SC_SB_EEES9_SE_SG_Li384ELb0ELb1ELb0ELb0EEENS1_30DynamicPersistentTileSchedulerILi384ELi128ELb0ELb1ELb1EEEEEEEEEvNT_6ParamsE:
[----:B------:R-:W-:Y:S01]  /*0000*/  LDC R1, c[0x0][0x37c] ;  /* 0x0000df00ff017b82 */ /* 0x000fe20000000800 */
[----:B------:R-:W-:Y:S05]  /*0010*/  EXIT ;  /* 0x000000000000794d */ /* 0x000fea0003800000 */
.L_x_3:
        /* <DEDUP_REMOVED lines=14> */
.L_x_12:


//--------------------- .text._ZN7cutlass13device_kernelIN5flash11enable_sm90INS1_16FlashAttnFwdSm90INS1_25CollectiveMainloopFwdSm90ILi2EN4cute5tupleIJNS5_1CILi1EEES8_S8_EEENS6_IJNS7_ILi192EEENS7_ILi128EEENS7_ILi64EEEEEELi64ENS_6half_tEfNS_4arch4Sm90ELb0ELb1ELb1ELb1ELb0ELb0ELb0ELb1ELb1ELb1ELb0ELb0EEENS1_21CollectiveEpilogueFwdINS6_IJSA_SC_SB_EEES9_SE_SG_Li384ELb1ELb1ELb0ELb0EEENS1_36VarlenDynamicPersistentTileSchedulerILi192ELi128ELi384ELi128ELb0ELb1ELb1ELb1ELb0ELb1EEEEEEEEEvNT_6ParamsE --------------------------
	.section	.text._ZN7cutlass13device_kernelIN5flash11enable_sm90INS1_16FlashAttnFwdSm90INS1_25CollectiveMainloopFwdSm90ILi2EN4cute5tupleIJNS5_1CILi1EEES8_S8_EEENS6_IJNS7_ILi192EEENS7_ILi128EEENS7_ILi64EEEEEELi64ENS_6half_tEfNS_4arch4Sm90ELb0ELb1ELb1ELb1ELb0ELb0ELb0ELb1ELb1ELb1ELb0ELb0EEENS1_21CollectiveEpilogueFwdINS6_IJSA_SC_SB_EEES9_SE_SG_Li384ELb1ELb1ELb0ELb0EEENS1_36VarlenDynamicPersistentTileSchedulerILi192ELi128ELi384ELi128ELb0ELb1ELb1ELb1ELb0ELb1EEEEEEEEEvNT_6ParamsE,"ax",@progbits
	.align	128
.text._ZN7cutlass13device_kernelIN5flash11enable_sm90INS1_16FlashAttnFwdSm90INS1_25CollectiveMainloopFwdSm90ILi2EN4cute5tupleIJNS5_1CILi1EEES8_S8_EEENS6_IJNS7_ILi192EEENS7_ILi128EEENS7_ILi64EEEEEELi64ENS_6half_tEfNS_4arch4Sm90ELb0ELb1ELb1ELb1ELb0ELb0ELb0ELb1ELb1ELb1ELb0ELb0EEENS1_21CollectiveEpilogueFwdINS6_IJSA_SC_SB_EEES9_SE_SG_Li384ELb1ELb1ELb0ELb0EEENS1_36VarlenDynamicPersistentTileSchedulerILi192ELi128ELi384ELi128ELb0ELb1ELb1ELb1ELb0ELb1EEEEEEEEEvNT_6ParamsE:
        .type           _ZN7cutlass13device_kernelIN5flash11enable_sm90INS1_16FlashAttnFwdSm90INS1_25CollectiveMainloopFwdSm90ILi2EN4cute5tupleIJNS5_1CILi1EEES8_S8_EEENS6_IJNS7_ILi192EEENS7_ILi128EEENS7_ILi64EEEEEELi64ENS_6half_tEfNS_4arch4Sm90ELb0ELb1ELb1ELb1ELb0ELb0ELb0ELb1ELb1ELb1ELb0ELb0EEENS1_21CollectiveEpilogueFwdINS6_IJSA_SC_SB_EEES9_SE_SG_Li384ELb1ELb1ELb0ELb0EEENS1_36VarlenDynamicPersistentTileSchedulerILi192ELi128ELi384ELi128ELb0ELb1ELb1ELb1ELb0ELb1EEEEEEEEEvNT_6ParamsE,@function
        .size           _ZN7cutlass13device_kernelIN5flash11enable_sm90INS1_16FlashAttnFwdSm90INS1_25CollectiveMainloopFwdSm90ILi2EN4cute5tupleIJNS5_1CILi1EEES8_S8_EEENS6_IJNS7_ILi192EEENS7_ILi128EEENS7_ILi64EEEEEELi64ENS_6half_tEfNS_4arch4Sm90ELb0ELb1ELb1ELb1ELb0ELb0ELb0ELb1ELb1ELb1ELb0ELb0EEENS1_21CollectiveEpilogueFwdINS6_IJSA_SC_SB_EEES9_SE_SG_Li384ELb1ELb1ELb0ELb0EEENS1_36VarlenDynamicPersistentTileSchedulerILi192ELi128ELi384ELi128ELb0ELb1ELb1ELb1ELb0ELb1EEEEEEEEEvNT_6ParamsE,(.L_x_13 - _ZN7cutlass13device_kernelIN5flash11enable_sm90INS1_16FlashAttnFwdSm90INS1_25CollectiveMainloopFwdSm90ILi2EN4cute5tupleIJNS5_1CILi1EEES8_S8_EEENS6_IJNS7_ILi192EEENS7_ILi128EEENS7_ILi64EEEEEELi64ENS_6half_tEfNS_4arch4Sm90ELb0ELb1ELb1ELb1ELb0ELb0ELb0ELb1ELb1ELb1ELb0ELb0EEENS1_21CollectiveEpilogueFwdINS6_IJSA_SC_SB_EEES9_SE_SG_Li384ELb1ELb1ELb0ELb0EEENS1_36VarlenDynamicPersistentTileSchedulerILi192ELi128ELi384ELi128ELb0ELb1ELb1ELb1ELb0ELb1EEEEEEEEEvNT_6ParamsE)
        .other          _ZN7cutlass13device_kernelIN5flash11enable_sm90INS1_16FlashAttnFwdSm90INS1_25CollectiveMainloopFwdSm90ILi2EN4cute5tupleIJNS5_1CILi1EEES8_S8_EEENS6_IJNS7_ILi192EEENS7_ILi128EEENS7_ILi64EEEEEELi64ENS_6half_tEfNS_4arch4Sm90ELb0ELb1ELb1ELb1ELb0ELb0ELb0ELb1ELb1ELb1ELb0ELb0EEENS1_21CollectiveEpilogueFwdINS6_IJSA_SC_SB_EEES9_SE_SG_Li384ELb1ELb1ELb0ELb0EEENS1_36VarlenDynamicPersistentTileSchedulerILi192ELi128ELi384ELi128ELb0ELb1ELb1ELb1ELb0ELb1EEEEEEEEEvNT_6ParamsE,@"STO_CUDA_ENTRY STV_DEFAULT"
_ZN7cutlass13device_kernelIN5flash11enable_sm90INS1_16FlashAttnFwdSm90INS1_25CollectiveMainloopFwdSm90ILi2EN4cute5tupleIJNS5_1CILi1EEES8_S8_EEENS6_IJNS7_ILi192EEENS7_ILi128EEENS7_ILi64EEEEEELi64ENS_6half_tEfNS_4arch4Sm90ELb0ELb1ELb1ELb1ELb0ELb0ELb0ELb1ELb1ELb1ELb0ELb0EEENS1_21CollectiveEpilogueFwdINS6_IJSA_SC_SB_EEES9_SE_SG_Li384ELb1ELb1ELb0ELb0EEENS1_36VarlenDynamicPersistentTileSchedulerILi192ELi128ELi384ELi128ELb0ELb1ELb1ELb1ELb0ELb1EEEEEEEEEvNT_6ParamsE:
[----:B------:R-:W-:Y:S01]  /*0000*/  LDC R1, c[0x0][0x37c] ;  /* 0x0000df00ff017b82 */ /* 0x000fe20000000800 */
[----:B------:R-:W-:Y:S05]  /*0010*/  EXIT ;  /* 0x000000000000794d */ /* 0x000fea0003800000 */
.L_x_4:
        /* <DEDUP_REMOVED lines=14> */
.L_x_13:


//--------------------- .text._ZN7cutlass13device_kernelIN5flash11enable_sm90INS1_16FlashAttnFwdSm90INS1_25CollectiveMainloopFwdSm90ILi2EN4cute5tupleIJNS5_1CILi1EEES8_S8_EEENS6_IJNS7_ILi192EEENS7_ILi128EEENS7_ILi64EEEEEELi64ENS_6half_tEfNS_4arch4Sm90ELb0ELb1ELb1ELb1ELb0ELb1ELb0ELb1ELb1ELb1ELb0ELb0EEENS1_21CollectiveEpilogueFwdINS6_IJSA_SC_SB_EEES9_SE_SG_Li384ELb1ELb1ELb0ELb0EEENS1_36VarlenDynamicPersistentTileSchedulerILi192ELi128ELi384ELi128ELb0ELb1ELb1ELb1ELb0ELb1EEEEEEEEEvNT_6ParamsE --------------------------
	.section	.text._ZN7cutlass13device_kernelIN5flash11enable_sm90INS1_16FlashAttnFwdSm90INS1_25CollectiveMainloopFwdSm90ILi2EN4cute5tupleIJNS5_1CILi1EEES8_S8_EEENS6_IJNS7_ILi192EEENS7_ILi128EEENS7_ILi64EEEEEELi64ENS_6half_tEfNS_4arch4Sm90ELb0ELb1ELb1ELb1ELb0ELb1ELb0ELb1ELb1ELb1ELb0ELb0EEENS1_21CollectiveEpilogueFwdINS6_IJSA_SC_SB_EEES9_SE_SG_Li384ELb1ELb1ELb0ELb0EEENS1_36VarlenDynamicPersistentTileSchedulerILi192ELi128ELi384ELi128ELb0ELb1ELb1ELb1ELb0ELb1EEEEEEEEEvNT_6ParamsE,"ax",@progbits
	.align	128
.text._ZN7cutlass13device_kernelIN5flash11enable_sm90INS1_16FlashAttnFwdSm90INS1_25CollectiveMainloopFwdSm90ILi2EN4cute5tupleIJNS5_1CILi1EEES8_S8_EEENS6_IJNS7_ILi192EEENS7_ILi128EEENS7_ILi64EEEEEELi64ENS_6half_tEfNS_4arch4Sm90ELb0ELb1ELb1ELb1ELb0ELb1ELb0ELb1ELb1ELb1ELb0ELb0EEENS1_21CollectiveEpilogueFwdINS6_IJSA_SC_SB_EEES9_SE_SG_Li384ELb1ELb1ELb0ELb0EEENS1_36VarlenDynamicPersistentTileSchedulerILi192ELi128ELi384ELi128ELb0ELb1ELb1ELb1ELb0ELb1EEEEEEEEEvNT_6ParamsE:
        .type           _ZN7cutlass13device_kernelIN5flash11enable_sm90INS1_16FlashAttnFwdSm90INS1_25CollectiveMainloopFwdSm90ILi2EN4cute5tupleIJNS5_1CILi1EEES8_S8_EEENS6_IJNS7_ILi192EEENS7_ILi128EEENS7_ILi64EEEEEELi64ENS_6half_tEfNS_4arch4Sm90ELb0ELb1ELb1ELb1ELb0ELb1ELb0ELb1ELb1ELb1ELb0ELb0EEENS1_21CollectiveEpilogueFwdINS6_IJSA_SC_SB_EEES9_SE_SG_Li384ELb1ELb1ELb0ELb0EEENS1_36VarlenDynamicPersistentTileSchedulerILi192ELi128ELi384ELi128ELb0ELb1ELb1ELb1ELb0ELb1EEEEEEEEEvNT_6ParamsE,@function
        .size           _ZN7cutlass13device_kernelIN5flash11enable_sm90INS1_16FlashAttnFwdSm90INS1_25CollectiveMainloopFwdSm90ILi2EN4cute5tupleIJNS5_1CILi1EEES8_S8_EEENS6_IJNS7_ILi192EEENS7_ILi128EEENS7_ILi64EEEEEELi64ENS_6half_tEfNS_4arch4Sm90ELb0ELb1ELb1ELb1ELb0ELb1ELb0ELb1ELb1ELb1ELb0ELb0EEENS1_21CollectiveEpilogueFwdINS6_IJSA_SC_SB_EEES9_SE_SG_Li384ELb1ELb1ELb0ELb0EEENS1_36VarlenDynamicPersistentTileSchedulerILi192ELi128ELi384ELi128ELb0ELb1ELb1ELb1ELb0ELb1EEEEEEEEEvNT_6ParamsE,(.L_x_14 - _ZN7cutlass13device_kernelIN5flash11enable_sm90INS1_16FlashAttnFwdSm90INS1_25CollectiveMainloopFwdSm90ILi2EN4cute5tupleIJNS5_1CILi1EEES8_S8_EEENS6_IJNS7_ILi192EEENS7_ILi128EEENS7_ILi64EEEEEELi64ENS_6half_tEfNS_4arch4Sm90ELb0ELb1ELb1ELb1ELb0ELb1ELb0ELb1ELb1ELb1ELb0ELb0EEENS1_21CollectiveEpilogueFwdINS6_IJSA_SC_SB_EEES9_SE_SG_Li384ELb1ELb1ELb0ELb0EEENS1_36VarlenDynamicPersistentTileSchedulerILi192ELi128ELi384ELi128ELb0ELb1ELb1ELb1ELb0ELb1EEEEEEEEEvNT_6ParamsE)
        .other          _ZN7cutlass13device_kernelIN5flash11enable_sm90INS1_16FlashAttnFwdSm90INS1_25CollectiveMainloopFwdSm90ILi2EN4cute5tupleIJNS5_1CILi1EEES8_S8_EEENS6_IJNS7_ILi192EEENS7_ILi128EEENS7_ILi64EEEEEELi64ENS_6half_tEfNS_4arch4Sm90ELb0ELb1ELb1ELb1ELb0ELb1ELb0ELb1ELb1ELb1ELb0ELb0EEENS1_21CollectiveEpilogueFwdINS6_IJSA_SC_SB_EEES9_SE_SG_Li384ELb1ELb1ELb0ELb0EEENS1_36VarlenDynamicPersistentTileSchedulerILi192ELi128ELi384ELi128ELb0ELb1ELb1ELb1ELb0ELb1EEEEEEEEEvNT_6ParamsE,@"STO_CUDA_ENTRY STV_DEFAULT"
_ZN7cutlass13device_kernelIN5flash11enable_sm90INS1_16FlashAttnFwdSm90INS1_25CollectiveMainloopFwdSm90ILi2EN4cute5tupleIJNS5_1CILi1EEES8_S8_EEENS6_IJNS7_ILi192EEENS7_ILi128EEENS7_ILi64EEEEEELi64ENS_6half_tEfNS_4arch4Sm90ELb0ELb1ELb1ELb1ELb0ELb1ELb0ELb1ELb1ELb1ELb0ELb0EEENS1_21CollectiveEpilogueFwdINS6_IJSA_SC_SB_EEES9_SE_SG_Li384ELb1ELb1ELb0ELb0EEENS1_36VarlenDynamicPersistentTileSchedulerILi192ELi128ELi384ELi128ELb0ELb1ELb1ELb1ELb0ELb1EEEEEEEEEvNT_6ParamsE:
[----:B------:R-:W-:Y:S01]  /*0000*/  LDC R1, c[0x0][0x37c] ;  /* 0x0000df00ff017b82 */ /* 0x000fe20000000800 */
[----:B------:R-:W-:Y:S05]  /*0010*/  EXIT ;  /* 0x000000000000794d */ /* 0x000fea0003800000 */
.L_x_5:
        /* <DEDUP_REMOVED lines=14> */
.L_x_14:


//--------------------- .text._ZN7cutlass13device_kernelIN5flash11enable_sm90INS1_16FlashAttnFwdSm90INS1_25CollectiveMainloopFwdSm90ILi2EN4cute5tupleIJNS5_1CILi1EEES8_S8_EEENS6_IJNS7_ILi192EEENS7_ILi128EEENS7_ILi64EEEEEELi64ENS_6half_tEfNS_4arch4Sm90ELb1ELb0ELb1ELb0ELb0ELb0ELb0ELb1ELb1ELb1ELb0ELb0EEENS1_21CollectiveEpilogueFwdINS6_IJSA_SC_SB_EEES9_SE_SG_Li384ELb0ELb1ELb0ELb0EEENS1_30DynamicPersistentTileSchedulerILi384ELi128ELb0ELb1ELb1EEEEEEEEEvNT_6ParamsE --------------------------
	.section	.text._ZN7cutlass13device_kernelIN5flash11enable_sm90INS1_16FlashAttnFwdSm90INS1_25CollectiveMainloopFwdSm90ILi2EN4cute5tupleIJNS5_1CILi1EEES8_S8_EEENS6_IJNS7_ILi192EEENS7_ILi128EEENS7_ILi64EEEEEELi64ENS_6half_tEfNS_4arch4Sm90ELb1ELb0ELb1ELb0ELb0ELb0ELb0ELb1ELb1ELb1ELb0ELb0EEENS1_21CollectiveEpilogueFwdINS6_IJSA_SC_SB_EEES9_SE_SG_Li384ELb0ELb1ELb0ELb0EEENS1_30DynamicPersistentTileSchedulerILi384ELi128ELb0ELb1ELb1EEEEEEEEEvNT_6ParamsE,"ax",@progbits
	.align	128
.text._ZN7cutlass13device_kernelIN5flash11enable_sm90INS1_16FlashAttnFwdSm90INS1_25CollectiveMainloopFwdSm90ILi2EN4cute5tupleIJNS5_1CILi1EEES8_S8_EEENS6_IJNS7_ILi192EEENS7_ILi128EEENS7_ILi64EEEEEELi64ENS_6half_tEfNS_4arch4Sm90ELb1ELb0ELb1ELb0ELb0ELb0ELb0ELb1ELb1ELb1ELb0ELb0EEENS1_21CollectiveEpilogueFwdINS6_IJSA_SC_SB_EEES9_SE_SG_Li384ELb0ELb1ELb0ELb0EEENS1_30DynamicPersistentTileSchedulerILi384ELi128ELb0ELb1ELb1EEEEEEEEEvNT_6ParamsE:
        .type           _ZN7cutlass13device_kernelIN5flash11enable_sm90INS1_16FlashAttnFwdSm90INS1_25CollectiveMainloopFwdSm90ILi2EN4cute5tupleIJNS5_1CILi1EEES8_S8_EEENS6_IJNS7_ILi192EEENS7_ILi128EEENS7_ILi64EEEEEELi64ENS_6half_tEfNS_4arch4Sm90ELb1ELb0ELb1ELb0ELb0ELb0ELb0ELb1ELb1ELb1ELb0ELb0EEENS1_21CollectiveEpilogueFwdINS6_IJSA_SC_SB_EEES9_SE_SG_Li384ELb0ELb1ELb0ELb0EEENS1_30DynamicPersistentTileSchedulerILi384ELi128ELb0ELb1ELb1EEEEEEEEEvNT_6ParamsE,@function
        .size           _ZN7cutlass13device_kernelIN5flash11enable_sm90INS1_16FlashAttnFwdSm90INS1_25CollectiveMainloopFwdSm90ILi2EN4cute5tupleIJNS5_1CILi1EEES8_S8_EEENS6_IJNS7_ILi192EEENS7_ILi128EEENS7_ILi64EEEEEELi64ENS_6half_tEfNS_4arch4Sm90ELb1ELb0ELb1ELb0ELb0ELb0ELb0ELb1ELb1ELb1ELb0ELb0EEENS1_21CollectiveEpilogueFwdINS6_IJSA_SC_SB_EEES9_SE_SG_Li384ELb0ELb1ELb0ELb0EEENS1_30DynamicPersistentTileSchedulerILi384ELi128ELb0ELb1ELb1EEEEEEEEEvNT_6ParamsE,(.L_x_15 - _ZN7cutlass13device_kernelIN5flash11enable_sm90INS1_16FlashAttnFwdSm90INS1_25CollectiveMainloopFwdSm90ILi2EN4cute5tupleIJNS5_1CILi1EEES8_S8_EEENS6_IJNS7_ILi192EEENS7_ILi128EEENS7_ILi64EEEEEELi64ENS_6half_tEfNS_4arch4Sm90ELb1ELb0ELb1ELb0ELb0ELb0ELb0ELb1ELb1ELb1ELb0ELb0EEENS1_21CollectiveEpilogueFwdINS6_IJSA_SC_SB_EEES9_SE_SG_Li384ELb0ELb1ELb0ELb0EEENS1_30DynamicPersistentTileSchedulerILi384ELi128ELb0ELb1ELb1EEEEEEEEEvNT_6ParamsE)
        .other          _ZN7cutlass13device_kernelIN5flash11enable_sm90INS1_16FlashAttnFwdSm90INS1_25CollectiveMainloopFwdSm90ILi2EN4cute5tupleIJNS5_1CILi1EEES8_S8_EEENS6_IJNS7_ILi192EEENS7_ILi128EEENS7_ILi64EEEEEELi64ENS_6half_tEfNS_4arch4Sm90ELb1ELb0ELb1ELb0ELb0ELb0ELb0ELb1ELb1ELb1ELb0ELb0EEENS1_21CollectiveEpilogueFwdINS6_IJSA_SC_SB_EEES9_SE_SG_Li384ELb0ELb1ELb0ELb0EEENS1_30DynamicPersistentTileSchedulerILi384ELi128ELb0ELb1ELb1EEEEEEEEEvNT_6ParamsE,@"STO_CUDA_ENTRY STV_DEFAULT"
_ZN7cutlass13device_kernelIN5flash11enable_sm90INS1_16FlashAttnFwdSm90INS1_25CollectiveMainloopFwdSm90ILi2EN4cute5tupleIJNS5_1CILi1EEES8_S8_EEENS6_IJNS7_ILi192EEENS7_ILi128EEENS7_ILi64EEEEEELi64ENS_6half_tEfNS_4arch4Sm90ELb1ELb0ELb1ELb0ELb0ELb0ELb0ELb1ELb1ELb1ELb0ELb0EEENS1_21CollectiveEpilogueFwdINS6_IJSA_SC_SB_EEES9_SE_SG_Li384ELb0ELb1ELb0ELb0EEENS1_30DynamicPersistentTileSchedulerILi384ELi128ELb0ELb1ELb1EEEEEEEEEvNT_6ParamsE:
[----:B------:R-:W-:Y:S01]  /*0000*/  LDC R1, c[0x0][0x37c] ;  /* 0x0000df00ff017b82 */ /* 0x000fe20000000800 */
[----:B------:R-:W-:Y:S05]  /*0010*/  EXIT ;  /* 0x000000000000794d */ /* 0x000fea0003800000 */
.L_x_6:
        /* <DEDUP_REMOVED lines=14> */
.L_x_15:


//--------------------- .text._ZN7cutlass13device_kernelIN5flash11enable_sm90INS1_16FlashAttnFwdSm90INS1_25CollectiveMainloopFwdSm90ILi2EN4cute5tupleIJNS5_1CILi1EEES8_S8_EEENS6_IJNS7_ILi192EEENS7_ILi128EEENS7_ILi64EEEEEELi64ENS_6half_tEfNS_4arch4Sm90ELb1ELb0ELb1ELb1ELb0ELb0ELb0ELb1ELb1ELb1ELb0ELb0EEENS1_21CollectiveEpilogueFwdINS6_IJSA_SC_SB_EEES9_SE_SG_Li384ELb1ELb1ELb0ELb0EEENS1_36VarlenDynamicPersistentTileSchedulerILi192ELi128ELi384ELi128ELb0ELb1ELb1ELb1ELb1ELb1EEEEEEEEEvNT_6ParamsE --------------------------
	.section	.text._ZN7cutlass13device_kernelIN5flash11enable_sm90INS1_16FlashAttnFwdSm90INS1_25CollectiveMainloopFwdSm90ILi2EN4cute5tupleIJNS5_1CILi1EEES8_S8_EEENS6_IJNS7_ILi192EEENS7_ILi128EEENS7_ILi64EEEEEELi64ENS_6half_tEfNS_4arch4Sm90ELb1ELb0ELb1ELb1ELb0ELb0ELb0ELb1ELb1ELb1ELb0ELb0EEENS1_21CollectiveEpilogueFwdINS6_IJSA_SC_SB_EEES9_SE_SG_Li384ELb1ELb1ELb0ELb0EEENS1_36VarlenDynamicPersistentTileSchedulerILi192ELi128ELi384ELi128ELb0ELb1ELb1ELb1ELb1ELb1EEEEEEEEEvNT_6ParamsE,"ax",@progbits
	.align	128
.text._ZN7cutlass13device_kernelIN5flash11enable_sm90INS1_16FlashAttnFwdSm90INS1_25CollectiveMainloopFwdSm90ILi2EN4cute5tupleIJNS5_1CILi1EEES8_S8_EEENS6_IJNS7_ILi192EEENS7_ILi128EEENS7_ILi64EEEEEELi64ENS_6half_tEfNS_4arch4Sm90ELb1ELb0ELb1ELb1ELb0ELb0ELb0ELb1ELb1ELb1ELb0ELb0EEENS1_21CollectiveEpilogueFwdINS6_IJSA_SC_SB_EEES9_SE_SG_Li384ELb1ELb1ELb0ELb0EEENS1_36VarlenDynamicPersistentTileSchedulerILi192ELi128ELi384ELi128ELb0ELb1ELb1ELb1ELb1ELb1EEEEEEEEEvNT_6ParamsE:
        .type           _ZN7cutlass13device_kernelIN5flash11enable_sm90INS1_16FlashAttnFwdSm90INS1_25CollectiveMainloopFwdSm90ILi2EN4cute5tupleIJNS5_1CILi1EEES8_S8_EEENS6_IJNS7_ILi192EEENS7_ILi128EEENS7_ILi64EEEEEELi64ENS_6half_tEfNS_4arch4Sm90ELb1ELb0ELb1ELb1ELb0ELb0ELb0ELb1ELb1ELb1ELb0ELb0EEENS1_21CollectiveEpilogueFwdINS6_IJSA_SC_SB_EEES9_SE_SG_Li384ELb1ELb1ELb0ELb0EEENS1_36VarlenDynamicPersistentTileSchedulerILi192ELi128ELi384ELi128ELb0ELb1ELb1ELb1ELb1ELb1EEEEEEEEEvNT_6ParamsE,@function
        .size           _ZN7cutlass13device_kernelIN5flash11enable_sm90INS1_16FlashAttnFwdSm90INS1_25CollectiveMainloopFwdSm90ILi2EN4cute5tupleIJNS5_1CILi1EEES8_S8_EEENS6_IJNS7_ILi192EEENS7_ILi128EEENS7_ILi64EEEEEELi64ENS_6half_tEfNS_4arch4Sm90ELb1ELb0ELb1ELb1ELb0ELb0ELb0ELb1ELb1ELb1ELb0ELb0EEENS1_21CollectiveEpilogueFwdINS6_IJSA_SC_SB_EEES9_SE_SG_Li384ELb1ELb1ELb0ELb0EEENS1_36VarlenDynamicPersistentTileSchedulerILi192ELi128ELi384ELi128ELb0ELb1ELb1ELb1ELb1ELb1EEEEEEEEEvNT_6ParamsE,(.L_x_16 - _ZN7cutlass13device_kernelIN5flash11enable_sm90INS1_16FlashAttnFwdSm90INS1_25CollectiveMainloopFwdSm90ILi2EN4cute5tupleIJNS5_1CILi1EEES8_S8_EEENS6_IJNS7_ILi192EEENS7_ILi128EEENS7_ILi64EEEEEELi64ENS_6half_tEfNS_4arch4Sm90ELb1ELb0ELb1ELb1ELb0ELb0ELb0ELb1ELb1ELb1ELb0ELb0EEENS1_21CollectiveEpilogueFwdINS6_IJSA_SC_SB_EEES9_SE_SG_Li384ELb1ELb1ELb0ELb0EEENS1_36VarlenDynamicPersistentTileSchedulerILi192ELi128ELi384ELi128ELb0ELb1ELb1ELb1ELb1ELb1EEEEEEEEEvNT_6ParamsE)
        .other          _ZN7cutlass13device_kernelIN5flash11enable_sm90INS1_16FlashAttnFwdSm90INS1_25CollectiveMainloopFwdSm90ILi2EN4cute5tupleIJNS5_1CILi1EEES8_S8_EEENS6_IJNS7_ILi192EEENS7_ILi128EEENS7_ILi64EEEEEELi64ENS_6half_tEfNS_4arch4Sm90ELb1ELb0ELb1ELb1ELb0ELb0ELb0ELb1ELb1ELb1ELb0ELb0EEENS1_21CollectiveEpilogueFwdINS6_IJSA_SC_SB_EEES9_SE_SG_Li384ELb1ELb1ELb0ELb0EEENS1_36VarlenDynamicPersistentTileSchedulerILi192ELi128ELi384ELi128ELb0ELb1ELb1ELb1ELb1ELb1EEEEEEEEEvNT_6ParamsE,@"STO_CUDA_ENTRY STV_DEFAULT"
_ZN7cutlass13device_kernelIN5flash11enable_sm90INS1_16FlashAttnFwdSm90INS1_25CollectiveMainloopFwdSm90ILi2EN4cute5tupleIJNS5_1CILi1EEES8_S8_EEENS6_IJNS7_ILi192EEENS7_ILi128EEENS7_ILi64EEEEEELi64ENS_6half_tEfNS_4arch4Sm90ELb1ELb0ELb1ELb1ELb0ELb0ELb0ELb1ELb1ELb1ELb0ELb0EEENS1_21CollectiveEpilogueFwdINS6_IJSA_SC_SB_EEES9_SE_SG_Li384ELb1ELb1ELb0ELb0EEENS1_36VarlenDynamicPersistentTileSchedulerILi192ELi128ELi384ELi128ELb0ELb1ELb1ELb1ELb1ELb1EEEEEEEEEvNT_6ParamsE:
[----:B------:R-:W-:Y:S01]  /*0000*/  LDC R1, c[0x0][0x37c] ;  /* 0x0000df00ff017b82 */ /* 0x000fe20000000800 */
[----:B------:R-:W-:Y:S05]  /*0010*/  EXIT ;  /* 0x000000000000794d */ /* 0x000fea0003800000 */
.L_x_7:
        /* <DEDUP_REMOVED lines=14> */
.L_x_16:


//--------------------- .text._ZN7cutlass13device_kernelIN5flash11enable_sm90INS1_16FlashAttnFwdSm90INS1_25CollectiveMainloopFwdSm90ILi2EN4cute5tupleIJNS5_1CILi1EEES8_S8_EEENS6_IJNS7_ILi192EEENS7_ILi128EEENS7_ILi64EEEEEELi64ENS_6half_tEfNS_4arch4Sm90ELb1ELb0ELb1ELb1ELb0ELb1ELb0ELb1ELb1ELb1ELb0ELb0EEENS1_21CollectiveEpilogueFwdINS6_IJSA_SC_SB_EEES9_SE_SG_Li384ELb1ELb1ELb0ELb0EEENS1_36VarlenDynamicPersistentTileSchedulerILi192ELi128ELi384ELi128ELb0ELb1ELb1ELb1ELb1ELb1EEEEEEEEEvNT_6ParamsE --------------------------
	.section	.text._ZN7cutlass13device_kernelIN5flash11enable_sm90INS1_16FlashAttnFwdSm90INS1_25CollectiveMainloopFwdSm90ILi2EN4cute5tupleIJNS5_1CILi1EEES8_S8_EEENS6_IJNS7_ILi192EEENS7_ILi128EEENS7_ILi64EEEEEELi64ENS_6half_tEfNS_4arch4Sm90ELb1ELb0ELb1ELb1ELb0ELb1ELb0ELb1ELb1ELb1ELb0ELb0EEENS1_21CollectiveEpilogueFwdINS6_IJSA_SC_SB_EEES9_SE_SG_Li384ELb1ELb1ELb0ELb0EEENS1_36VarlenDynamicPersistentTileSchedulerILi192ELi128ELi384ELi128ELb0ELb1ELb1ELb1ELb1ELb1EEEEEEEEEvNT_6ParamsE,"ax",@progbits
	.align	128
.text._ZN7cutlass13device_kernelIN5flash11enable_sm90INS1_16FlashAttnFwdSm90INS1_25CollectiveMainloopFwdSm90ILi2EN4cute5tupleIJNS5_1CILi1EEES8_S8_EEENS6_IJNS7_ILi192EEENS7_ILi128EEENS7_ILi64EEEEEELi64ENS_6half_tEfNS_4arch4Sm90ELb1ELb0ELb1ELb1ELb0ELb1ELb0ELb1ELb1ELb1ELb0ELb0EEENS1_21CollectiveEpilogueFwdINS6_IJSA_SC_SB_EEES9_SE_SG_Li384ELb1ELb1ELb0ELb0EEENS1_36VarlenDynamicPersistentTileSchedulerILi192ELi128ELi384ELi128ELb0ELb1ELb1ELb1ELb1ELb1EEEEEEEEEvNT_6ParamsE:
        .type           _ZN7cutlass13device_kernelIN5flash11enable_sm90INS1_16FlashAttnFwdSm90INS1_25CollectiveMainloopFwdSm90ILi2EN4cute5tupleIJNS5_1CILi1EEES8_S8_EEENS6_IJNS7_ILi192EEENS7_ILi128EEENS7_ILi64EEEEEELi64ENS_6half_tEfNS_4arch4Sm90ELb1ELb0ELb1ELb1ELb0ELb1ELb0ELb1ELb1ELb1ELb0ELb0EEENS1_21CollectiveEpilogueFwdINS6_IJSA_SC_SB_EEES9_SE_SG_Li384ELb1ELb1ELb0ELb0EEENS1_36VarlenDynamicPersistentTileSchedulerILi192ELi128ELi384ELi128ELb0ELb1ELb1ELb1ELb1ELb1EEEEEEEEEvNT_6ParamsE,@function
        .size           _ZN7cutlass13device_kernelIN5flash11enable_sm90INS1_16FlashAttnFwdSm90INS1_25CollectiveMainloopFwdSm90ILi2EN4cute5tupleIJNS5_1CILi1EEES8_S8_EEENS6_IJNS7_ILi192EEENS7_ILi128EEENS7_ILi64EEEEEELi64ENS_6half_tEfNS_4arch4Sm90ELb1ELb0ELb1ELb1ELb0ELb1ELb0ELb1ELb1ELb1ELb0ELb0EEENS1_21CollectiveEpilogueFwdINS6_IJSA_SC_SB_EEES9_SE_SG_Li384ELb1ELb1ELb0ELb0EEENS1_36VarlenDynamicPersistentTileSchedulerILi192ELi128ELi384ELi128ELb0ELb1ELb1ELb1ELb1ELb1EEEEEEEEEvNT_6ParamsE,(.L_x_17 - _ZN7cutlass13device_kernelIN5flash11enable_sm90INS1_16FlashAttnFwdSm90INS1_25CollectiveMainloopFwdSm90ILi2EN4cute5tupleIJNS5_1CILi1EEES8_S8_EEENS6_IJNS7_ILi192EEENS7_ILi128EEENS7_ILi64EEEEEELi64ENS_6half_tEfNS_4arch4Sm90ELb1ELb0ELb1ELb1ELb0ELb1ELb0ELb1ELb1ELb1ELb0ELb0EEENS1_21CollectiveEpilogueFwdINS6_IJSA_SC_SB_EEES9_SE_SG_Li384ELb1ELb1ELb0ELb0EEENS1_36VarlenDynamicPersistentTileSchedulerILi192ELi128ELi384ELi128ELb0ELb1ELb1ELb1ELb1ELb1EEEEEEEEEvNT_6ParamsE)
        .other          _ZN7cutlass13device_kernelIN5flash11enable_sm90INS1_16FlashAttnFwdSm90INS1_25CollectiveMainloopFwdSm90ILi2EN4cute5tupleIJNS5_1CILi1EEES8_S8_EEENS6_IJNS7_ILi192EEENS7_ILi128EEENS7_ILi64EEEEEELi64ENS_6half_tEfNS_4arch4Sm90ELb1ELb0ELb1ELb1ELb0ELb1ELb0ELb1ELb1ELb1ELb0ELb0EEENS1_21CollectiveEpilogueFwdINS6_IJSA_SC_SB_EEES9_SE_SG_Li384ELb1ELb1ELb0ELb0EEENS1_36VarlenDynamicPersistentTileSchedulerILi192ELi128ELi384ELi128ELb0ELb1ELb1ELb1ELb1ELb1EEEEEEEEEvNT_6ParamsE,@"STO_CUDA_ENTRY STV_DEFAULT"
_ZN7cutlass13device_kernelIN5flash11enable_sm90INS1_16FlashAttnFwdSm90INS1_25CollectiveMainloopFwdSm90ILi2EN4cute5tupleIJNS5_1CILi1EEES8_S8_EEENS6_IJNS7_ILi192EEENS7_ILi128EEENS7_ILi64EEEEEELi64ENS_6half_tEfNS_4arch4Sm90ELb1ELb0ELb1ELb1ELb0ELb1ELb0ELb1ELb1ELb1ELb0ELb0EEENS1_21CollectiveEpilogueFwdINS6_IJSA_SC_SB_EEES9_SE_SG_Li384ELb1ELb1ELb0ELb0EEENS1_36VarlenDynamicPersistentTileSchedulerILi192ELi128ELi384ELi128ELb0ELb1ELb1ELb1ELb1ELb1EEEEEEEEEvNT_6ParamsE:
[----:B------:R-:W-:Y:S01]  /*0000*/  LDC R1, c[0x0][0x37c] ;  /* 0x0000df00ff017b82 */ /* 0x000fe20000000800 */
[----:B------:R-:W-:Y:S05]  /*0010*/  EXIT ;  /* 0x000000000000794d */ /* 0x000fea0003800000 */
.L_x_8:
        /* <DEDUP_REMOVED lines=14> */
.L_x_17:


//--------------------- .nv.shared.reserved.0     --------------------------
	.section	.nv.shared.reserved.0,"aw",@nobits
	.weak		__nv_reservedSMEM_offset_0_alias
	.size		__nv_reservedSMEM_offset_0_alias, 0, 64
	.other		__nv_reservedSMEM_offset_0_alias,@"STO_CUDA_RESERVED_SHARED STV_DEFAULT"
__nv_reservedSMEM_offset_0_alias:
	.zero		0
	.zero		64


//--------------------- .nv.global                --------------------------
	.section	.nv.global,"aw",@nobits
.nv.global:
	.type		_ZN81_INTERNAL_22e206b4_45_flash_fwd_hdim64_fp16_softcap_packgqa_sm90_cu_21e1f8cb_36504cute1_E,@object
	.size		_ZN81_INTERNAL_22e206b4_45_flash_fwd_hdim64_fp16_softcap_packgqa_sm90_cu_21e1f8cb_36504cute1_E,(_ZN81_INTERNAL_22e206b4_45_flash_fwd_hdim64_fp16_softcap_packgqa_sm90_cu_21e1f8cb_36504cuda3std3__45__cpo6cbeginE - _ZN81_INTERNAL_22e206b4_45_flash_fwd_hdim64_fp16_softcap_packgqa_sm90_cu_21e1f8cb_36504cute1_E)
_ZN81_INTERNAL_22e206b4_45_flash_fwd_hdim64_fp16_softcap_packgqa_sm90_cu_21e1f8cb_36504cute1_E:
	.zero		1
	.type		_ZN81_INTERNAL_22e206b4_45_flash_fwd_hdim64_fp16_softcap_packgqa_sm90_cu_21e1f8cb_36504cuda3std3__45__cpo6cbeginE,@object
	.size		_ZN81_INTERNAL_22e206b4_45_flash_fwd_hdim64_fp16_softcap_packgqa_sm90_cu_21e1f8cb_36504cuda3std3__45__cpo6cbeginE,(_ZN81_INTERNAL_22e206b4_45_flash_fwd_hdim64_fp16_softcap_packgqa_sm90_cu_21e1f8cb_36504cuda3std3__48in_placeE - _ZN81_INTERNAL_22e206b4_45_flash_fwd_hdim64_fp16_softcap_packgqa_sm90_cu_21e1f8cb_36504cuda3std3__45__cpo6cbeginE)
_ZN81_INTERNAL_22e206b4_45_flash_fwd_hdim64_fp16_softcap_packgqa_sm90_cu_21e1f8cb_36504cuda3std3__45__cpo6cbeginE:
	.zero		1
	.type		_ZN81_INTERNAL_22e206b4_45_flash_fwd_hdim64_fp16_softcap_packgqa_sm90_cu_21e1f8cb_36504cuda3std3__48in_placeE,@object
	.size		_ZN81_INTERNAL_22e206b4_45_flash_fwd_hdim64_fp16_softcap_packgqa_sm90_cu_21e1f8cb_36504cuda3std3__48in_placeE,(_ZN81_INTERNAL_22e206b4_45_flash_fwd_hdim64_fp16_softcap_packgqa_sm90_cu_21e1f8cb_36504cuda3std6ranges3__45__cpo9iter_moveE - _ZN81_INTERNAL_22e206b4_45_flash_fwd_hdim64_fp16_softcap_packgqa_sm90_cu_21e1f8cb_36504cuda3std3__48in_placeE)
_ZN81_INTERNAL_22e206b4_45_flash_fwd_hdim64_fp16_softcap_packgqa_sm90_cu_21e1f8cb_36504cuda3std3__48in_placeE:
	.zero		1
	.type		_ZN81_INTERNAL_22e206b4_45_flash_fwd_hdim64_fp16_softcap_packgqa_sm90_cu_21e1f8cb_36504cuda3std6ranges3__45__cpo9iter_moveE,@object
	.size		_ZN81_INTERNAL_22e206b4_45_flash_fwd_hdim64_fp16_softcap_packgqa_sm90_cu_21e1f8cb_36504cuda3std6ranges3__45__cpo9iter_moveE,(_ZN81_INTERNAL_22e206b4_45_flash_fwd_hdim64_fp16_softcap_packgqa_sm90_cu_21e1f8cb_36504cuda3std3__45__cpo5beginE - _ZN81_INTERNAL_22e206b4_45_flash_fwd_hdim64_fp16_softcap_packgqa_sm90_cu_21e1f8cb_36504cuda3std6ranges3__45__cpo9iter_moveE)
_ZN81_INTERNAL_22e206b4_45_flash_fwd_hdim64_fp16_softcap_packgqa_sm90_cu_21e1f8cb_36504cuda3std6ranges3__45__cpo9iter_moveE:
	.zero		1
	.type		_ZN81_INTERNAL_22e206b4_45_flash_fwd_hdim64_fp16_softcap_packgqa_sm90_cu_21e1f8cb_36504cuda3std3__45__cpo5beginE,@object
	.size		_ZN81_INTERNAL_22e206b4_45_flash_fwd_hdim64_fp16_softcap_packgqa_sm90_cu_21e1f8cb_36504cuda3std3__45__cpo5beginE,(_ZN81_INTERNAL_22e206b4_45_flash_fwd_hdim64_fp16_softcap_packgqa_sm90_cu_21e1f8cb_36504cuda3std3__483_GLOBAL__N__22e206b4_45_flash_fwd_hdim64_fp16_softcap_packgqa_sm90_cu_21e1f8cb_36506ignoreE - _ZN81_INTERNAL_22e206b4_45_flash_fwd_hdim64_fp16_softcap_packgqa_sm90_cu_21e1f8cb_36504cuda3std3__45__cpo5beginE)
_ZN81_INTERNAL_22e206b4_45_flash_fwd_hdim64_fp16_softcap_packgqa_sm90_cu_21e1f8cb_36504cuda3std3__45__cpo5beginE:
	.zero		1
	.type		_ZN81_INTERNAL_22e206b4_45_flash_fwd_hdim64_fp16_softcap_packgqa_sm90_cu_21e1f8cb_36504cuda3std3__483_GLOBAL__N__22e206b4_45_flash_fwd_hdim64_fp16_softcap_packgqa_sm90_cu_21e1f8cb_36506ignoreE,@object
	.size		_ZN81_INTERNAL_22e206b4_45_flash_fwd_hdim64_fp16_softcap_packgqa_sm90_cu_21e1f8cb_36504cuda3std3__483_GLOBAL__N__22e206b4_45_flash_fwd_hdim64_fp16_softcap_packgqa_sm90_cu_21e1f8cb_36506ignoreE,(_ZN81_INTERNAL_22e206b4_45_flash_fwd_hdim64_fp16_softcap_packgqa_sm90_cu_21e1f8cb_36504cute7productE - _ZN81_INTERNAL_22e206b4_45_flash_fwd_hdim64_fp16_softcap_packgqa_sm90_cu_21e1f8cb_36504cuda3std3__483_GLOBAL__N__22e206b4_45_flash_fwd_hdim64_fp16_softcap_packgqa_sm90_cu_21e1f8cb_36506ignoreE)
_ZN81_INTERNAL_22e206b4_45_flash_fwd_hdim64_fp16_softcap_packgqa_sm90_cu_21e1f8cb_36504cuda3std3__483_GLOBAL__N__22e206b4_45_flash_fwd_hdim64_fp16_softcap_packgqa_sm90_cu_21e1f8cb_36506ignoreE:
	.zero		1
	.type		_ZN81_INTERNAL_22e206b4_45_flash_fwd_hdim64_fp16_softcap_packgqa_sm90_cu_21e1f8cb_36504cute7productE,@object
	.size		_ZN81_INTERNAL_22e206b4_45_flash_fwd_hdim64_fp16_softcap_packgqa_sm90_cu_21e1f8cb_36504cute7productE,(_ZN81_INTERNAL_22e206b4_45_flash_fwd_hdim64_fp16_softcap_packgqa_sm90_cu_21e1f8cb_36504cuda3std3__45__cpo3endE - _ZN81_INTERNAL_22e206b4_45_flash_fwd_hdim64_fp16_softcap_packgqa_sm90_cu_21e1f8cb_36504cute7productE)
_ZN81_INTERNAL_22e206b4_45_flash_fwd_hdim64_fp16_softcap_packgqa_sm90_cu_21e1f8cb_36504cute7productE:
	.zero		1
	.type		_ZN81_INTERNAL_22e206b4_45_flash_fwd_hdim64_fp16_softcap_packgqa_sm90_cu_21e1f8cb_36504cuda3std3__45__cpo3endE,@object
	.size		_ZN81_INTERNAL_22e206b4_45_flash_fwd_hdim64_fp16_softcap_packgqa_sm90_cu_21e1f8cb_36504cuda3std3__45__cpo3endE,(_ZN81_INTERNAL_22e206b4_45_flash_fwd_hdim64_fp16_softcap_packgqa_sm90_cu_21e1f8cb_36504cuda3std3__419piecewise_constructE - _ZN81_INTERNAL_22e206b4_45_flash_fwd_hdim64_fp16_softcap_packgqa_sm90_cu_21e1f8cb_36504cuda3std3__45__cpo3endE)
_ZN81_INTERNAL_22e206b4_45_flash_fwd_hdim64_fp16_softcap_packgqa_sm90_cu_21e1f8cb_36504cuda3std3__45__cpo3endE:
	.zero		1
	.type		_ZN81_INTERNAL_22e206b4_45_flash_fwd_hdim64_fp16_softcap_packgqa_sm90_cu_21e1f8cb_36504cuda3std3__419piecewise_constructE,@object
	.size		_ZN81_INTERNAL_22e206b4_45_flash_fwd_hdim64_fp16_softcap_packgqa_sm90_cu_21e1f8cb_36504cuda3std3__419piecewise_constructE,(_ZN81_INTERNAL_22e206b4_45_flash_fwd_hdim64_fp16_softcap_packgqa_sm90_cu_21e1f8cb_36504cuda3std3__45__cpo4cendE - _ZN81_INTERNAL_22e206b4_45_flash_fwd_hdim64_fp16_softcap_packgqa_sm90_cu_21e1f8cb_36504cuda3std3__419piecewise_constructE)
_ZN81_INTERNAL_22e206b4_45_flash_fwd_hdim64_fp16_softcap_packgqa_sm90_cu_21e1f8cb_36504cuda3std3__419piecewise_constructE:
	.zero		1
	.type		_ZN81_INTERNAL_22e206b4_45_flash_fwd_hdim64_fp16_softcap_packgqa_sm90_cu_21e1f8cb_36504cuda3std3__45__cpo4cendE,@object
	.size		_ZN81_INTERNAL_22e206b4_45_flash_fwd_hdim64_fp16_softcap_packgqa_sm90_cu_21e1f8cb_36504cuda3std3__45__cpo4cendE,(_ZN81_INTERNAL_22e206b4_45_flash_fwd_hdim64_fp16_softcap_packgqa_sm90_cu_21e1f8cb_36504cuda3std6ranges3__45__cpo4swapE - _ZN81_INTERNAL_22e206b4_45_flash_fwd_hdim64_fp16_softcap_packgqa_sm90_cu_21e1f8cb_36504cuda3std3__45__cpo4cendE)
_ZN81_INTERNAL_22e206b4_45_flash_fwd_hdim64_fp16_softcap_packgqa_sm90_cu_21e1f8cb_36504cuda3std3__45__cpo4cendE:
	.zero		1
	.type		_ZN81_INTERNAL_22e206b4_45_flash_fwd_hdim64_fp16_softcap_packgqa_sm90_cu_21e1f8cb_36504cuda3std6ranges3__45__cpo4swapE,@object
	.size		_ZN81_INTERNAL_22e206b4_45_flash_fwd_hdim64_fp16_softcap_packgqa_sm90_cu_21e1f8cb_36504cuda3std6ranges3__45__cpo4swapE,(.L_7 - _ZN81_INTERNAL_22e206b4_45_flash_fwd_hdim64_fp16_softcap_packgqa_sm90_cu_21e1f8cb_36504cuda3std6ranges3__45__cpo4swapE)
_ZN81_INTERNAL_22e206b4_45_flash_fwd_hdim64_fp16_softcap_packgqa_sm90_cu_21e1f8cb_36504cuda3std6ranges3__45__cpo4swapE:
	.zero		1
.L_7:


//--------------------- .nv.constant0._ZN7cutlass13device_kernelIN5flash11enable_sm90INS1_16FlashAttnFwdSm90INS1_25CollectiveMainloopFwdSm90ILi2EN4cute5tupleIJNS5_1CILi1EEES8_S8_EEENS6_IJNS7_ILi192EEESA_NS7_ILi64EEEEEELi64ENS_6half_tEfNS_4arch4Sm90ELb0ELb0ELb1ELb0ELb0ELb0ELb0ELb0ELb1ELb1ELb0ELb0EEENS1_21CollectiveEpilogueFwdINS6_IJSA_SB_SA_EEES9_SD_SF_Li384ELb0ELb1ELb0ELb0EEENS1_29StaticPersistentTileSchedulerILb0EEEEEEEEEvNT_6ParamsE --------------------------
	.section	.nv.constant0._ZN7cutlass13device_kernelIN5flash11enable_sm90INS1_16FlashAttnFwdSm90INS1_25CollectiveMainloopFwdSm90ILi2EN4cute5tupleIJNS5_1CILi1EEES8_S8_EEENS6_IJNS7_ILi192EEESA_NS7_ILi64EEEEEELi64ENS_6half_tEfNS_4arch4Sm90ELb0ELb0ELb1ELb0ELb0ELb0ELb0ELb0ELb1ELb1ELb0ELb0EEENS1_21CollectiveEpilogueFwdINS6_IJSA_SB_SA_EEES9_SD_SF_Li384ELb0ELb1ELb0ELb0EEENS1_29StaticPersistentTileSchedulerILb0EEEEEEEEEvNT_6ParamsE,"a",@progbits
	.sectionflags	@""
	.align	4
.nv.constant0._ZN7cutlass13device_kernelIN5flash11enable_sm90INS1_16FlashAttnFwdSm90INS1_25CollectiveMainloopFwdSm90ILi2EN4cute5tupleIJNS5_1CILi1EEES8_S8_EEENS6_IJNS7_ILi192EEESA_NS7_ILi64EEEEEELi64ENS_6half_tEfNS_4arch4Sm90ELb0ELb0ELb1ELb0ELb0ELb0ELb0ELb0ELb1ELb1ELb0ELb0EEENS1_21CollectiveEpilogueFwdINS6_IJSA_SB_SA_EEES9_SD_SF_Li384ELb0ELb1ELb0ELb0EEENS1_29StaticPersistentTileSchedulerILb0EEEEEEEEEvNT_6ParamsE:
	.zero		3456


//--------------------- .nv.constant0._ZN7cutlass13device_kernelIN5flash11enable_sm90INS1_16FlashAttnFwdSm90INS1_25CollectiveMainloopFwdSm90ILi2EN4cute5tupleIJNS5_1CILi1EEES8_S8_EEENS6_IJNS7_ILi192EEESA_NS7_ILi64EEEEEELi64ENS_6half_tEfNS_4arch4Sm90ELb0ELb0ELb1ELb1ELb0ELb0ELb0ELb0ELb1ELb1ELb0ELb0EEENS1_21CollectiveEpilogueFwdINS6_IJSA_SB_SA_EEES9_SD_SF_Li384ELb1ELb1ELb0ELb0EEENS1_36VarlenDynamicPersistentTileSchedulerILi192ELi192ELi384ELi128ELb0ELb1ELb1ELb0ELb1ELb1EEEEEEEEEvNT_6ParamsE --------------------------
	.section	.nv.constant0._ZN7cutlass13device_kernelIN5flash11enable_sm90INS1_16FlashAttnFwdSm90INS1_25CollectiveMainloopFwdSm90ILi2EN4cute5tupleIJNS5_1CILi1EEES8_S8_EEENS6_IJNS7_ILi192EEESA_NS7_ILi64EEEEEELi64ENS_6half_tEfNS_4arch4Sm90ELb0ELb0ELb1ELb1ELb0ELb0ELb0ELb0ELb1ELb1ELb0ELb0EEENS1_21CollectiveEpilogueFwdINS6_IJSA_SB_SA_EEES9_SD_SF_Li384ELb1ELb1ELb0ELb0EEENS1_36VarlenDynamicPersistentTileSchedulerILi192ELi192ELi384ELi128ELb0ELb1ELb1ELb0ELb1ELb1EEEEEEEEEvNT_6ParamsE,"a",@progbits
	.sectionflags	@""
	.align	4
.nv.constant0._ZN7cutlass13device_kernelIN5flash11enable_sm90INS1_16FlashAttnFwdSm90INS1_25CollectiveMainloopFwdSm90ILi2EN4cute5tupleIJNS5_1CILi1EEES8_S8_EEENS6_IJNS7_ILi192EEESA_NS7_ILi64EEEEEELi64ENS_6half_tEfNS_4arch4Sm90ELb0ELb0ELb1ELb1ELb0ELb0ELb0ELb0ELb1ELb1ELb0ELb0EEENS1_21CollectiveEpilogueFwdINS6_IJSA_SB_SA_EEES9_SD_SF_Li384ELb1ELb1ELb0ELb0EEENS1_36VarlenDynamicPersistentTileSchedulerILi192ELi192ELi384ELi128ELb0ELb1ELb1ELb0ELb1ELb1EEEEEEEEEvNT_6ParamsE:
	.zero		3584


//--------------------- .nv.constant0._ZN7cutlass13device_kernelIN5flash11enable_sm90INS1_16FlashAttnFwdSm90INS1_25CollectiveMainloopFwdSm90ILi2EN4cute5tupleIJNS5_1CILi1EEES8_S8_EEENS6_IJNS7_ILi192EEESA_NS7_ILi64EEEEEELi64ENS_6half_tEfNS_4arch4Sm90ELb0ELb0ELb1ELb1ELb0ELb1ELb0ELb0ELb1ELb1ELb0ELb0EEENS1_21CollectiveEpilogueFwdINS6_IJSA_SB_SA_EEES9_SD_SF_Li384ELb1ELb1ELb0ELb0EEENS1_36VarlenDynamicPersistentTileSchedulerILi192ELi192ELi384ELi128ELb0ELb1ELb1ELb0ELb1ELb1EEEEEEEEEvNT_6ParamsE --------------------------
	.section	.nv.constant0._ZN7cutlass13device_kernelIN5flash11enable_sm90INS1_16FlashAttnFwdSm90INS1_25CollectiveMainloopFwdSm90ILi2EN4cute5tupleIJNS5_1CILi1EEES8_S8_EEENS6_IJNS7_ILi192EEESA_NS7_ILi64EEEEEELi64ENS_6half_tEfNS_4arch4Sm90ELb0ELb0ELb1ELb1ELb0ELb1ELb0ELb0ELb1ELb1ELb0ELb0EEENS1_21CollectiveEpilogueFwdINS6_IJSA_SB_SA_EEES9_SD_SF_Li384ELb1ELb1ELb0ELb0EEENS1_36VarlenDynamicPersistentTileSchedulerILi192ELi192ELi384ELi128ELb0ELb1ELb1ELb0ELb1ELb1EEEEEEEEEvNT_6ParamsE,"a",@progbits
	.sectionflags	@""
	.align	4
.nv.constant0._ZN7cutlass13device_kernelIN5flash11enable_sm90INS1_16FlashAttnFwdSm90INS1_25CollectiveMainloopFwdSm90ILi2EN4cute5tupleIJNS5_1CILi1EEES8_S8_EEENS6_IJNS7_ILi192EEESA_NS7_ILi64EEEEEELi64ENS_6half_tEfNS_4arch4Sm90ELb0ELb0ELb1ELb1ELb0ELb1ELb0ELb0ELb1ELb1ELb0ELb0EEENS1_21CollectiveEpilogueFwdINS6_IJSA_SB_SA_EEES9_SD_SF_Li384ELb1ELb1ELb0ELb0EEENS1_36VarlenDynamicPersistentTileSchedulerILi192ELi192ELi384ELi128ELb0ELb1ELb1ELb0ELb1ELb1EEEEEEEEEvNT_6ParamsE:
	.zero		3584


//--------------------- .nv.constant0._ZN7cutlass13device_kernelIN5flash11enable_sm90INS1_16FlashAttnFwdSm90INS1_25CollectiveMainloopFwdSm90ILi2EN4cute5tupleIJNS5_1CILi1EEES8_S8_EEENS6_IJNS7_ILi192EEENS7_ILi128EEENS7_ILi64EEEEEELi64ENS_6half_tEfNS_4arch4Sm90ELb0ELb1ELb1ELb0ELb0ELb0ELb0ELb1ELb1ELb1ELb0ELb0EEENS1_21CollectiveEpilogueFwdINS6_IJSA_SC_SB_EEES9_SE_SG_Li384ELb0ELb1ELb0ELb0EEENS1_30DynamicPersistentTileSchedulerILi384ELi128ELb0ELb1ELb1EEEEEEEEEvNT_6ParamsE --------------------------
	.section	.nv.constant0._ZN7cutlass13device_kernelIN5flash11enable_sm90INS1_16FlashAttnFwdSm90INS1_25CollectiveMainloopFwdSm90ILi2EN4cute5tupleIJNS5_1CILi1EEES8_S8_EEENS6_IJNS7_ILi192EEENS7_ILi128EEENS7_ILi64EEEEEELi64ENS_6half_tEfNS_4arch4Sm90ELb0ELb1ELb1ELb0ELb0ELb0ELb0ELb1ELb1ELb1ELb0ELb0EEENS1_21CollectiveEpilogueFwdINS6_IJSA_SC_SB_EEES9_SE_SG_Li384ELb0ELb1ELb0ELb0EEENS1_30DynamicPersistentTileSchedulerILi384ELi128ELb0ELb1ELb1EEEEEEEEEvNT_6ParamsE,"a",@progbits
	.sectionflags	@""
	.align	4
.nv.constant0._ZN7cutlass13device_kernelIN5flash11enable_sm90INS1_16FlashAttnFwdSm90INS1_25CollectiveMainloopFwdSm90ILi2EN4cute5tupleIJNS5_1CILi1EEES8_S8_EEENS6_IJNS7_ILi192EEENS7_ILi128EEENS7_ILi64EEEEEELi64ENS_6half_tEfNS_4arch4Sm90ELb0ELb1ELb1ELb0ELb0ELb0ELb0ELb1ELb1ELb1ELb0ELb0EEENS1_21CollectiveEpilogueFwdINS6_IJSA_SC_SB_EEES9_SE_SG_Li384ELb0ELb1ELb0ELb0EEENS1_30DynamicPersistentTileSchedulerILi384ELi128ELb0ELb1ELb1EEEEEEEEEvNT_6ParamsE:
	.zero		3584


//--------------------- .nv.constant0._ZN7cutlass13device_kernelIN5flash11enable_sm90INS1_16FlashAttnFwdSm90INS1_25CollectiveMainloopFwdSm90ILi2EN4cute5tupleIJNS5_1CILi1EEES8_S8_EEENS6_IJNS7_ILi192EEENS7_ILi128EEENS7_ILi64EEEEEELi64ENS_6half_tEfNS_4arch4Sm90ELb0ELb1ELb1ELb1ELb0ELb0ELb0ELb1ELb1ELb1ELb0ELb0EEENS1_21CollectiveEpilogueFwdINS6_IJSA_SC_SB_EEES9_SE_SG_Li384ELb1ELb1ELb0ELb0EEENS1_36VarlenDynamicPersistentTileSchedulerILi192ELi128ELi384ELi128ELb0ELb1ELb1ELb1ELb0ELb1EEEEEEEEEvNT_6ParamsE --------------------------
	.section	.nv.constant0._ZN7cutlass13device_kernelIN5flash11enable_sm90INS1_16FlashAttnFwdSm90INS1_25CollectiveMainloopFwdSm90ILi2EN4cute5tupleIJNS5_1CILi1EEES8_S8_EEENS6_IJNS7_ILi192EEENS7_ILi128EEENS7_ILi64EEEEEELi64ENS_6half_tEfNS_4arch4Sm90ELb0ELb1ELb1ELb1ELb0ELb0ELb0ELb1ELb1ELb1ELb0ELb0EEENS1_21CollectiveEpilogueFwdINS6_IJSA_SC_SB_EEES9_SE_SG_Li384ELb1ELb1ELb0ELb0EEENS1_36VarlenDynamicPersistentTileSchedulerILi192ELi128ELi384ELi128ELb0ELb1ELb1ELb1ELb0ELb1EEEEEEEEEvNT_6ParamsE,"a",@progbits
	.sectionflags	@""
	.align	4
.nv.constant0._ZN7cutlass13device_kernelIN5flash11enable_sm90INS1_16FlashAttnFwdSm90INS1_25CollectiveMainloopFwdSm90ILi2EN4cute5tupleIJNS5_1CILi1EEES8_S8_EEENS6_IJNS7_ILi192EEENS7_ILi128EEENS7_ILi64EEEEEELi64ENS_6half_tEfNS_4arch4Sm90ELb0ELb1ELb1ELb1ELb0ELb0ELb0ELb1ELb1ELb1ELb0ELb0EEENS1_21CollectiveEpilogueFwdINS6_IJSA_SC_SB_EEES9_SE_SG_Li384ELb1ELb1ELb0ELb0EEENS1_36VarlenDynamicPersistentTileSchedulerILi192ELi128ELi384ELi128ELb0ELb1ELb1ELb1ELb0ELb1EEEEEEEEEvNT_6ParamsE:
	.zero		3584


//--------------------- .nv.constant0._ZN7cutlass13device_kernelIN5flash11enable_sm90INS1_16FlashAttnFwdSm90INS1_25CollectiveMainloopFwdSm90ILi2EN4cute5tupleIJNS5_1CILi1EEES8_S8_EEENS6_IJNS7_ILi192EEENS7_ILi128EEENS7_ILi64EEEEEELi64ENS_6half_tEfNS_4arch4Sm90ELb0ELb1ELb1ELb1ELb0ELb1ELb0ELb1ELb1ELb1ELb0ELb0EEENS1_21CollectiveEpilogueFwdINS6_IJSA_SC_SB_EEES9_SE_SG_Li384ELb1ELb1ELb0ELb0EEENS1_36VarlenDynamicPersistentTileSchedulerILi192ELi128ELi384ELi128ELb0ELb1ELb1ELb1ELb0ELb1EEEEEEEEEvNT_6ParamsE --------------------------
	.section	.nv.constant0._ZN7cutlass13device_kernelIN5flash11enable_sm90INS1_16FlashAttnFwdSm90INS1_25CollectiveMainloopFwdSm90ILi2EN4cute5tupleIJNS5_1CILi1EEES8_S8_EEENS6_IJNS7_ILi192EEENS7_ILi128EEENS7_ILi64EEEEEELi64ENS_6half_tEfNS_4arch4Sm90ELb0ELb1ELb1ELb1ELb0ELb1ELb0ELb1ELb1ELb1ELb0ELb0EEENS1_21CollectiveEpilogueFwdINS6_IJSA_SC_SB_EEES9_SE_SG_Li384ELb1ELb1ELb0ELb0EEENS1_36VarlenDynamicPersistentTileSchedulerILi192ELi128ELi384ELi128ELb0ELb1ELb1ELb1ELb0ELb1EEEEEEEEEvNT_6ParamsE,"a",@progbits
	.sectionflags	@""
	.align	4
.nv.constant0._ZN7cutlass13device_kernelIN5flash11enable_sm90INS1_16FlashAttnFwdSm90INS1_25CollectiveMainloopFwdSm90ILi2EN4cute5tupleIJNS5_1CILi1EEES8_S8_EEENS6_IJNS7_ILi192EEENS7_ILi128EEENS7_ILi64EEEEEELi64ENS_6half_tEfNS_4arch4Sm90ELb0ELb1ELb1ELb1ELb0ELb1ELb0ELb1ELb1ELb1ELb0ELb0EEENS1_21CollectiveEpilogueFwdINS6_IJSA_SC_SB_EEES9_SE_SG_Li384ELb1ELb1ELb0ELb0EEENS1_36VarlenDynamicPersistentTileSchedulerILi192ELi128ELi384ELi128ELb0ELb1ELb1ELb1ELb0ELb1EEEEEEEEEvNT_6ParamsE:
	.zero		3584


//--------------------- .nv.constant0._ZN7cutlass13device_kernelIN5flash11enable_sm90INS1_16FlashAttnFwdSm90INS1_25CollectiveMainloopFwdSm90ILi2EN4cute5tupleIJNS5_1CILi1EEES8_S8_EEENS6_IJNS7_ILi192EEENS7_ILi128EEENS7_ILi64EEEEEELi64ENS_6half_tEfNS_4arch4Sm90ELb1ELb0ELb1ELb0ELb0ELb0ELb0ELb1ELb1ELb1ELb0ELb0EEENS1_21CollectiveEpilogueFwdINS6_IJSA_SC_SB_EEES9_SE_SG_Li384ELb0ELb1ELb0ELb0EEENS1_30DynamicPersistentTileSchedulerILi384ELi128ELb0ELb1ELb1EEEEEEEEEvNT_6ParamsE --------------------------
	.section	.nv.constant0._ZN7cutlass13device_kernelIN5flash11enable_sm90INS1_16FlashAttnFwdSm90INS1_25CollectiveMainloopFwdSm90ILi2EN4cute5tupleIJNS5_1CILi1EEES8_S8_EEENS6_IJNS7_ILi192EEENS7_ILi128EEENS7_ILi64EEEEEELi64ENS_6half_tEfNS_4arch4Sm90ELb1ELb0ELb1ELb0ELb0ELb0ELb0ELb1ELb1ELb1ELb0ELb0EEENS1_21CollectiveEpilogueFwdINS6_IJSA_SC_SB_EEES9_SE_SG_Li384ELb0ELb1ELb0ELb0EEENS1_30DynamicPersistentTileSchedulerILi384ELi128ELb0ELb1ELb1EEEEEEEEEvNT_6ParamsE,"a",@progbits
	.sectionflags	@""
	.align	4
.nv.constant0._ZN7cutlass13device_kernelIN5flash11enable_sm90INS1_16FlashAttnFwdSm90INS1_25CollectiveMainloopFwdSm90ILi2EN4cute5tupleIJNS5_1CILi1EEES8_S8_EEENS6_IJNS7_ILi192EEENS7_ILi128EEENS7_ILi64EEEEEELi64ENS_6half_tEfNS_4arch4Sm90ELb1ELb0ELb1ELb0ELb0ELb0ELb0ELb1ELb1ELb1ELb0ELb0EEENS1_21CollectiveEpilogueFwdINS6_IJSA_SC_SB_EEES9_SE_SG_Li384ELb0ELb1ELb0ELb0EEENS1_30DynamicPersistentTileSchedulerILi384ELi128ELb0ELb1ELb1EEEEEEEEEvNT_6ParamsE:
	.zero		3584


//--------------------- .nv.constant0._ZN7cutlass13device_kernelIN5flash11enable_sm90INS1_16FlashAttnFwdSm90INS1_25CollectiveMainloopFwdSm90ILi2EN4cute5tupleIJNS5_1CILi1EEES8_S8_EEENS6_IJNS7_ILi192EEENS7_ILi128EEENS7_ILi64EEEEEELi64ENS_6half_tEfNS_4arch4Sm90ELb1ELb0ELb1ELb1ELb0ELb0ELb0ELb1ELb1ELb1ELb0ELb0EEENS1_21CollectiveEpilogueFwdINS6_IJSA_SC_SB_EEES9_SE_SG_Li384ELb1ELb1ELb0ELb0EEENS1_36VarlenDynamicPersistentTileSchedulerILi192ELi128ELi384ELi128ELb0ELb1ELb1ELb1ELb1ELb1EEEEEEEEEvNT_6ParamsE --------------------------
	.section	.nv.constant0._ZN7cutlass13device_kernelIN5flash11enable_sm90INS1_16FlashAttnFwdSm90INS1_25CollectiveMainloopFwdSm90ILi2EN4cute5tupleIJNS5_1CILi1EEES8_S8_EEENS6_IJNS7_ILi192EEENS7_ILi128EEENS7_ILi64EEEEEELi64ENS_6half_tEfNS_4arch4Sm90ELb1ELb0ELb1ELb1ELb0ELb0ELb0ELb1ELb1ELb1ELb0ELb0EEENS1_21CollectiveEpilogueFwdINS6_IJSA_SC_SB_EEES9_SE_SG_Li384ELb1ELb1ELb0ELb0EEENS1_36VarlenDynamicPersistentTileSchedulerILi192ELi128ELi384ELi128ELb0ELb1ELb1ELb1ELb1ELb1EEEEEEEEEvNT_6ParamsE,"a",@progbits
	.sectionflags	@""
	.align	4
.nv.constant0._ZN7cutlass13device_kernelIN5flash11enable_sm90INS1_16FlashAttnFwdSm90INS1_25CollectiveMainloopFwdSm90ILi2EN4cute5tupleIJNS5_1CILi1EEES8_S8_EEENS6_IJNS7_ILi192EEENS7_ILi128EEENS7_ILi64EEEEEELi64ENS_6half_tEfNS_4arch4Sm90ELb1ELb0ELb1ELb1ELb0ELb0ELb0ELb1ELb1ELb1ELb0ELb0EEENS1_21CollectiveEpilogueFwdINS6_IJSA_SC_SB_EEES9_SE_SG_Li384ELb1ELb1ELb0ELb0EEENS1_36VarlenDynamicPersistentTileSchedulerILi192ELi128ELi384ELi128ELb0ELb1ELb1ELb1ELb1ELb1EEEEEEEEEvNT_6ParamsE:
	.zero		3584


//--------------------- .nv.constant0._ZN7cutlass13device_kernelIN5flash11enable_sm90INS1_16FlashAttnFwdSm90INS1_25CollectiveMainloopFwdSm90ILi2EN4cute5tupleIJNS5_1CILi1EEES8_S8_EEENS6_IJNS7_ILi192EEENS7_ILi128EEENS7_ILi64EEEEEELi64ENS_6half_tEfNS_4arch4Sm90ELb1ELb0ELb1ELb1ELb0ELb1ELb0ELb1ELb1ELb1ELb0ELb0EEENS1_21CollectiveEpilogueFwdINS6_IJSA_SC_SB_EEES9_SE_SG_Li384ELb1ELb1ELb0ELb0EEENS1_36VarlenDynamicPersistentTileSchedulerILi192ELi128ELi384ELi128ELb0ELb1ELb1ELb1ELb1ELb1EEEEEEEEEvNT_6ParamsE --------------------------
	.section	.nv.constant0._ZN7cutlass13device_kernelIN5flash11enable_sm90INS1_16FlashAttnFwdSm90INS1_25CollectiveMainloopFwdSm90ILi2EN4cute5tupleIJNS5_1CILi1EEES8_S8_EEENS6_IJNS7_ILi192EEENS7_ILi128EEENS7_ILi64EEEEEELi64ENS_6half_tEfNS_4arch4Sm90ELb1ELb0ELb1ELb1ELb0ELb1ELb0ELb1ELb1ELb1ELb0ELb0EEENS1_21CollectiveEpilogueFwdINS6_IJSA_SC_SB_EEES9_SE_SG_Li384ELb1ELb1ELb0ELb0EEENS1_36VarlenDynamicPersistentTileSchedulerILi192ELi128ELi384ELi128ELb0ELb1ELb1ELb1ELb1ELb1EEEEEEEEEvNT_6ParamsE,"a",@progbits
	.sectionflags	@""
	.align	4
.nv.constant0._ZN7cutlass13device_kernelIN5flash11enable_sm90INS1_16FlashAttnFwdSm90INS1_25CollectiveMainloopFwdSm90ILi2EN4cute5tupleIJNS5_1CILi1EEES8_S8_EEENS6_IJNS7_ILi192EEENS7_ILi128EEENS7_ILi64EEEEEELi64ENS_6half_tEfNS_4arch4Sm90ELb1ELb0ELb1ELb1ELb0ELb1ELb0ELb1ELb1ELb1ELb0ELb0EEENS1_21CollectiveEpilogueFwdINS6_IJSA_SC_SB_EEES9_SE_SG_Li384ELb1ELb1ELb0ELb0EEENS1_36VarlenDynamicPersistentTileSchedulerILi192ELi128ELi384ELi128ELb0ELb1ELb1ELb1ELb1ELb1EEEEEEEEEvNT_6ParamsE:
	.zero		3584


//--------------------- SYMBOLS --------------------------

	.type		.nv.reservedSmem.offset0,@object
	.size		.nv.reservedSmem.offset0,0x4
